//
// Generated by NVIDIA NVVM Compiler
//
// Compiler Build ID: CL-36424714
// Cuda compilation tools, release 13.0, V13.0.88
// Based on NVVM 20.0.0
//

.version 9.0
.target sm_100
.address_size 64

	// .globl	_Z28softmax_kernel_parallel_fp32Pfiiiib
// _ZZ28softmax_kernel_parallel_fp32PfiiiibE7shm_max has been demoted
// _ZZ28softmax_kernel_parallel_fp32PfiiiibE7shm_sum has been demoted
// _ZZ28softmax_kernel_parallel_bf16P13__nv_bfloat16iiiibE7shm_max has been demoted
// _ZZ28softmax_kernel_parallel_bf16P13__nv_bfloat16iiiibE7shm_sum has been demoted

.visible .entry _Z28softmax_kernel_parallel_fp32Pfiiiib(
	.param .u64 .ptr .align 1 _Z28softmax_kernel_parallel_fp32Pfiiiib_param_0,
	.param .u32 _Z28softmax_kernel_parallel_fp32Pfiiiib_param_1,
	.param .u32 _Z28softmax_kernel_parallel_fp32Pfiiiib_param_2,
	.param .u32 _Z28softmax_kernel_parallel_fp32Pfiiiib_param_3,
	.param .u32 _Z28softmax_kernel_parallel_fp32Pfiiiib_param_4,
	.param .u8 _Z28softmax_kernel_parallel_fp32Pfiiiib_param_5
)
{
	.reg .pred 	%p<68>;
	.reg .b16 	%rs<2>;
	.reg .b32 	%r<172>;
	.reg .b32 	%f<158>;
	.reg .b64 	%rd<39>;
	// demoted variable
	.shared .align 4 .b8 _ZZ28softmax_kernel_parallel_fp32PfiiiibE7shm_max[2048];
	// demoted variable
	.shared .align 4 .b8 _ZZ28softmax_kernel_parallel_fp32PfiiiibE7shm_sum[2048];
	ld.param.u64 	%rd7, [_Z28softmax_kernel_parallel_fp32Pfiiiib_param_0];
	ld.param.u32 	%r73, [_Z28softmax_kernel_parallel_fp32Pfiiiib_param_1];
	ld.param.u32 	%r70, [_Z28softmax_kernel_parallel_fp32Pfiiiib_param_2];
	ld.param.u32 	%r71, [_Z28softmax_kernel_parallel_fp32Pfiiiib_param_3];
	ld.param.u32 	%r72, [_Z28softmax_kernel_parallel_fp32Pfiiiib_param_4];
	ld.param.s8 	%rs1, [_Z28softmax_kernel_parallel_fp32Pfiiiib_param_5];
	cvta.to.global.u64 	%rd1, %rd7;
	mov.u32 	%r1, %ctaid.x;
	mul.lo.s32 	%r74, %r70, %r73;
	mul.lo.s32 	%r75, %r74, %r71;
	setp.ge.s32 	%p1, %r1, %r75;
	@%p1 bra 	$L__BB0_59;
	div.s32 	%r76, %r1, %r71;
	mul.lo.s32 	%r77, %r76, %r71;
	sub.s32 	%r2, %r1, %r77;
	div.s32 	%r4, %r76, %r70;
	mul.lo.s32 	%r78, %r4, %r70;
	sub.s32 	%r3, %r76, %r78;
	mov.u32 	%r166, %tid.x;
	mov.u32 	%r6, %ntid.x;
	setp.ge.s32 	%p2, %r166, %r72;
	mov.f32 	%f143, 0fFF800000;
	@%p2 bra 	$L__BB0_17;
	mad.lo.s32 	%r79, %r4, %r70, %r3;
	mad.lo.s32 	%r80, %r79, %r71, %r2;
	mul.lo.s32 	%r7, %r80, %r72;
	add.s32 	%r81, %r166, %r6;
	max.u32 	%r82, %r72, %r81;
	setp.lt.u32 	%p3, %r81, %r72;
	selp.u32 	%r83, 1, 0, %p3;
	add.s32 	%r84, %r81, %r83;
	sub.s32 	%r85, %r82, %r84;
	div.u32 	%r86, %r85, %r6;
	add.s32 	%r8, %r86, %r83;
	and.b32  	%r87, %r8, 3;
	setp.eq.s32 	%p4, %r87, 3;
	mov.f32 	%f143, 0fFF800000;
	mov.u32 	%r155, %r166;
	@%p4 bra 	$L__BB0_7;
	add.s32 	%r153, %r166, %r7;
	add.s32 	%r88, %r8, 1;
	and.b32  	%r89, %r88, 3;
	neg.s32 	%r152, %r89;
	mov.f32 	%f143, 0fFF800000;
	mov.u32 	%r155, %r166;
$L__BB0_4:
	.pragma "nounroll";
	setp.ne.s16 	%p5, %rs1, 0;
	setp.gt.u32 	%p6, %r155, %r2;
	and.pred  	%p7, %p5, %p6;
	@%p7 bra 	$L__BB0_6;
	mul.wide.s32 	%rd8, %r153, 4;
	add.s64 	%rd9, %rd1, %rd8;
	ld.global.f32 	%f43, [%rd9];
	setp.gt.f32 	%p8, %f43, %f143;
	selp.f32 	%f143, %f43, %f143, %p8;
$L__BB0_6:
	add.s32 	%r155, %r155, %r6;
	add.s32 	%r153, %r153, %r6;
	add.s32 	%r152, %r152, 1;
	setp.ne.s32 	%p9, %r152, 0;
	@%p9 bra 	$L__BB0_4;
$L__BB0_7:
	setp.lt.u32 	%p10, %r8, 3;
	@%p10 bra 	$L__BB0_17;
$L__BB0_8:
	setp.ne.s16 	%p11, %rs1, 0;
	setp.gt.u32 	%p12, %r155, %r2;
	and.pred  	%p13, %p11, %p12;
	@%p13 bra 	$L__BB0_10;
	add.s32 	%r90, %r155, %r7;
	mul.wide.s32 	%rd10, %r90, 4;
	add.s64 	%rd11, %rd1, %rd10;
	ld.global.f32 	%f44, [%rd11];
	setp.gt.f32 	%p14, %f44, %f143;
	selp.f32 	%f143, %f44, %f143, %p14;
$L__BB0_10:
	setp.ne.s16 	%p15, %rs1, 0;
	add.s32 	%r19, %r155, %r6;
	setp.gt.u32 	%p16, %r19, %r2;
	and.pred  	%p17, %p15, %p16;
	@%p17 bra 	$L__BB0_12;
	add.s32 	%r91, %r19, %r7;
	mul.wide.s32 	%rd12, %r91, 4;
	add.s64 	%rd13, %rd1, %rd12;
	ld.global.f32 	%f45, [%rd13];
	setp.gt.f32 	%p18, %f45, %f143;
	selp.f32 	%f143, %f45, %f143, %p18;
$L__BB0_12:
	setp.ne.s16 	%p19, %rs1, 0;
	add.s32 	%r20, %r19, %r6;
	setp.gt.u32 	%p20, %r20, %r2;
	and.pred  	%p21, %p19, %p20;
	@%p21 bra 	$L__BB0_14;
	add.s32 	%r92, %r20, %r7;
	mul.wide.s32 	%rd14, %r92, 4;
	add.s64 	%rd15, %rd1, %rd14;
	ld.global.f32 	%f46, [%rd15];
	setp.gt.f32 	%p22, %f46, %f143;
	selp.f32 	%f143, %f46, %f143, %p22;
$L__BB0_14:
	setp.ne.s16 	%p23, %rs1, 0;
	add.s32 	%r21, %r20, %r6;
	setp.gt.u32 	%p24, %r21, %r2;
	and.pred  	%p25, %p23, %p24;
	@%p25 bra 	$L__BB0_16;
	add.s32 	%r93, %r21, %r7;
	mul.wide.s32 	%rd16, %r93, 4;
	add.s64 	%rd17, %rd1, %rd16;
	ld.global.f32 	%f47, [%rd17];
	setp.gt.f32 	%p26, %f47, %f143;
	selp.f32 	%f143, %f47, %f143, %p26;
$L__BB0_16:
	add.s32 	%r155, %r21, %r6;
	setp.lt.s32 	%p27, %r155, %r72;
	@%p27 bra 	$L__BB0_8;
$L__BB0_17:
	shl.b32 	%r94, %r166, 2;
	mov.u32 	%r95, _ZZ28softmax_kernel_parallel_fp32PfiiiibE7shm_max;
	add.s32 	%r23, %r95, %r94;
	st.shared.f32 	[%r23], %f143;
	bar.sync 	0;
	setp.lt.u32 	%p28, %r6, 2;
	@%p28 bra 	$L__BB0_22;
	mov.u32 	%r157, %r6;
$L__BB0_19:
	shr.u32 	%r25, %r157, 1;
	setp.ge.u32 	%p29, %r166, %r25;
	@%p29 bra 	$L__BB0_21;
	ld.shared.f32 	%f48, [%r23];
	shl.b32 	%r96, %r25, 2;
	add.s32 	%r97, %r23, %r96;
	ld.shared.f32 	%f49, [%r97];
	max.f32 	%f50, %f48, %f49;
	st.shared.f32 	[%r23], %f50;
$L__BB0_21:
	bar.sync 	0;
	setp.gt.u32 	%p30, %r157, 3;
	mov.u32 	%r157, %r25;
	@%p30 bra 	$L__BB0_19;
$L__BB0_22:
	setp.ge.s32 	%p31, %r166, %r72;
	mov.f32 	%f157, 0f00000000;
	ld.shared.f32 	%f16, [_ZZ28softmax_kernel_parallel_fp32PfiiiibE7shm_max];
	@%p31 bra 	$L__BB0_39;
	mad.lo.s32 	%r98, %r4, %r70, %r3;
	mad.lo.s32 	%r99, %r98, %r71, %r2;
	mul.lo.s32 	%r26, %r99, %r72;
	add.s32 	%r100, %r166, %r6;
	max.s32 	%r101, %r72, %r100;
	setp.lt.s32 	%p32, %r100, %r72;
	selp.u32 	%r102, 1, 0, %p32;
	add.s32 	%r103, %r100, %r102;
	sub.s32 	%r104, %r101, %r103;
	div.u32 	%r105, %r104, %r6;
	add.s32 	%r27, %r105, %r102;
	and.b32  	%r106, %r27, 3;
	setp.eq.s32 	%p33, %r106, 3;
	mov.f32 	%f157, 0f00000000;
	mov.u32 	%r161, %r166;
	@%p33 bra 	$L__BB0_28;
	add.s32 	%r159, %r166, %r26;
	add.s32 	%r107, %r27, 1;
	and.b32  	%r108, %r107, 3;
	neg.s32 	%r158, %r108;
	mov.f32 	%f157, 0f00000000;
	mov.u32 	%r161, %r166;
$L__BB0_25:
	.pragma "nounroll";
	setp.ne.s16 	%p34, %rs1, 0;
	mul.wide.s32 	%rd18, %r159, 4;
	add.s64 	%rd2, %rd1, %rd18;
	setp.gt.u32 	%p35, %r161, %r2;
	and.pred  	%p36, %p34, %p35;
	mov.f32 	%f149, 0f00000000;
	@%p36 bra 	$L__BB0_27;
	ld.global.f32 	%f56, [%rd2];
	sub.f32 	%f57, %f56, %f16;
	fma.rn.f32 	%f58, %f57, 0f3BBB989D, 0f3F000000;
	cvt.sat.f32.f32 	%f59, %f58;
	mov.f32 	%f60, 0f4B400001;
	mov.f32 	%f61, 0f437C0000;
	fma.rm.f32 	%f62, %f59, %f61, %f60;
	add.f32 	%f63, %f62, 0fCB40007F;
	neg.f32 	%f64, %f63;
	fma.rn.f32 	%f65, %f57, 0f3FB8AA3B, %f64;
	fma.rn.f32 	%f66, %f57, 0f32A57060, %f65;
	mov.b32 	%r109, %f62;
	shl.b32 	%r110, %r109, 23;
	mov.b32 	%f67, %r110;
	ex2.approx.ftz.f32 	%f68, %f66;
	mul.f32 	%f149, %f68, %f67;
$L__BB0_27:
	st.global.f32 	[%rd2], %f149;
	add.f32 	%f157, %f157, %f149;
	add.s32 	%r161, %r161, %r6;
	add.s32 	%r159, %r159, %r6;
	add.s32 	%r158, %r158, 1;
	setp.ne.s32 	%p37, %r158, 0;
	@%p37 bra 	$L__BB0_25;
$L__BB0_28:
	setp.lt.u32 	%p38, %r27, 3;
	@%p38 bra 	$L__BB0_39;
	shl.b32 	%r39, %r6, 2;
	cvt.u64.u32 	%rd20, %r39;
$L__BB0_30:
	setp.ne.s16 	%p39, %rs1, 0;
	add.s32 	%r111, %r161, %r26;
	setp.gt.u32 	%p40, %r161, %r2;
	and.pred  	%p41, %p39, %p40;
	mul.wide.s32 	%rd19, %r111, 4;
	add.s64 	%rd3, %rd1, %rd19;
	mov.f32 	%f153, 0f00000000;
	@%p41 bra 	$L__BB0_32;
	ld.global.f32 	%f70, [%rd3];
	sub.f32 	%f71, %f70, %f16;
	fma.rn.f32 	%f72, %f71, 0f3BBB989D, 0f3F000000;
	cvt.sat.f32.f32 	%f73, %f72;
	mov.f32 	%f74, 0f4B400001;
	mov.f32 	%f75, 0f437C0000;
	fma.rm.f32 	%f76, %f73, %f75, %f74;
	add.f32 	%f77, %f76, 0fCB40007F;
	neg.f32 	%f78, %f77;
	fma.rn.f32 	%f79, %f71, 0f3FB8AA3B, %f78;
	fma.rn.f32 	%f80, %f71, 0f32A57060, %f79;
	mov.b32 	%r112, %f76;
	shl.b32 	%r113, %r112, 23;
	mov.b32 	%f81, %r113;
	ex2.approx.ftz.f32 	%f82, %f80;
	mul.f32 	%f153, %f82, %f81;
$L__BB0_32:
	setp.ne.s16 	%p42, %rs1, 0;
	st.global.f32 	[%rd3], %f153;
	add.f32 	%f26, %f157, %f153;
	add.s32 	%r38, %r161, %r6;
	setp.gt.u32 	%p43, %r38, %r2;
	and.pred  	%p44, %p42, %p43;
	add.s64 	%rd4, %rd3, %rd20;
	mov.f32 	%f154, 0f00000000;
	@%p44 bra 	$L__BB0_34;
	ld.global.f32 	%f84, [%rd4];
	sub.f32 	%f85, %f84, %f16;
	fma.rn.f32 	%f86, %f85, 0f3BBB989D, 0f3F000000;
	cvt.sat.f32.f32 	%f87, %f86;
	mov.f32 	%f88, 0f4B400001;
	mov.f32 	%f89, 0f437C0000;
	fma.rm.f32 	%f90, %f87, %f89, %f88;
	add.f32 	%f91, %f90, 0fCB40007F;
	neg.f32 	%f92, %f91;
	fma.rn.f32 	%f93, %f85, 0f3FB8AA3B, %f92;
	fma.rn.f32 	%f94, %f85, 0f32A57060, %f93;
	mov.b32 	%r114, %f90;
	shl.b32 	%r115, %r114, 23;
	mov.b32 	%f95, %r115;
	ex2.approx.ftz.f32 	%f96, %f94;
	mul.f32 	%f154, %f96, %f95;
$L__BB0_34:
	setp.ne.s16 	%p45, %rs1, 0;
	st.global.f32 	[%rd4], %f154;
	add.f32 	%f29, %f26, %f154;
	add.s32 	%r40, %r38, %r6;
	setp.gt.u32 	%p46, %r40, %r2;
	and.pred  	%p47, %p45, %p46;
	add.s64 	%rd5, %rd4, %rd20;
	mov.f32 	%f155, 0f00000000;
	@%p47 bra 	$L__BB0_36;
	ld.global.f32 	%f98, [%rd5];
	sub.f32 	%f99, %f98, %f16;
	fma.rn.f32 	%f100, %f99, 0f3BBB989D, 0f3F000000;
	cvt.sat.f32.f32 	%f101, %f100;
	mov.f32 	%f102, 0f4B400001;
	mov.f32 	%f103, 0f437C0000;
	fma.rm.f32 	%f104, %f101, %f103, %f102;
	add.f32 	%f105, %f104, 0fCB40007F;
	neg.f32 	%f106, %f105;
	fma.rn.f32 	%f107, %f99, 0f3FB8AA3B, %f106;
	fma.rn.f32 	%f108, %f99, 0f32A57060, %f107;
	mov.b32 	%r116, %f104;
	shl.b32 	%r117, %r116, 23;
	mov.b32 	%f109, %r117;
	ex2.approx.ftz.f32 	%f110, %f108;
	mul.f32 	%f155, %f110, %f109;
$L__BB0_36:
	setp.ne.s16 	%p48, %rs1, 0;
	st.global.f32 	[%rd5], %f155;
	add.f32 	%f32, %f29, %f155;
	add.s32 	%r41, %r40, %r6;
	setp.gt.u32 	%p49, %r41, %r2;
	and.pred  	%p50, %p48, %p49;
	add.s64 	%rd6, %rd5, %rd20;
	mov.f32 	%f156, 0f00000000;
	@%p50 bra 	$L__BB0_38;
	ld.global.f32 	%f112, [%rd6];
	sub.f32 	%f113, %f112, %f16;
	fma.rn.f32 	%f114, %f113, 0f3BBB989D, 0f3F000000;
	cvt.sat.f32.f32 	%f115, %f114;
	mov.f32 	%f116, 0f4B400001;
	mov.f32 	%f117, 0f437C0000;
	fma.rm.f32 	%f118, %f115, %f117, %f116;
	add.f32 	%f119, %f118, 0fCB40007F;
	neg.f32 	%f120, %f119;
	fma.rn.f32 	%f121, %f113, 0f3FB8AA3B, %f120;
	fma.rn.f32 	%f122, %f113, 0f32A57060, %f121;
	mov.b32 	%r118, %f118;
	shl.b32 	%r119, %r118, 23;
	mov.b32 	%f123, %r119;
	ex2.approx.ftz.f32 	%f124, %f122;
	mul.f32 	%f156, %f124, %f123;
$L__BB0_38:
	st.global.f32 	[%rd6], %f156;
	add.f32 	%f157, %f32, %f156;
	add.s32 	%r161, %r41, %r6;
	setp.lt.s32 	%p51, %r161, %r72;
	@%p51 bra 	$L__BB0_30;
$L__BB0_39:
	setp.lt.u32 	%p52, %r6, 2;
	mov.u32 	%r121, _ZZ28softmax_kernel_parallel_fp32PfiiiibE7shm_sum;
	add.s32 	%r43, %r121, %r94;
	st.shared.f32 	[%r43], %f157;
	bar.sync 	0;
	@%p52 bra 	$L__BB0_44;
	mov.u32 	%r163, %r6;
$L__BB0_41:
	shr.u32 	%r45, %r163, 1;
	setp.ge.u32 	%p53, %r166, %r45;
	@%p53 bra 	$L__BB0_43;
	shl.b32 	%r122, %r45, 2;
	add.s32 	%r123, %r43, %r122;
	ld.shared.f32 	%f125, [%r123];
	ld.shared.f32 	%f126, [%r43];
	add.f32 	%f127, %f125, %f126;
	st.shared.f32 	[%r43], %f127;
$L__BB0_43:
	bar.sync 	0;
	setp.gt.u32 	%p54, %r163, 3;
	mov.u32 	%r163, %r45;
	@%p54 bra 	$L__BB0_41;
$L__BB0_44:
	ld.shared.f32 	%f37, [_ZZ28softmax_kernel_parallel_fp32PfiiiibE7shm_sum];
	setp.gtu.f32 	%p55, %f37, 0f00000000;
	@%p55 bra 	$L__BB0_52;
	setp.ge.s32 	%p56, %r166, %r72;
	@%p56 bra 	$L__BB0_59;
	mad.lo.s32 	%r124, %r4, %r70, %r3;
	mad.lo.s32 	%r125, %r124, %r71, %r2;
	mul.lo.s32 	%r46, %r125, %r72;
	add.s32 	%r126, %r166, %r6;
	max.s32 	%r127, %r72, %r126;
	setp.lt.s32 	%p57, %r126, %r72;
	selp.u32 	%r128, 1, 0, %p57;
	add.s32 	%r129, %r126, %r128;
	sub.s32 	%r130, %r127, %r129;
	div.u32 	%r131, %r130, %r6;
	add.s32 	%r47, %r131, %r128;
	and.b32  	%r132, %r47, 3;
	setp.eq.s32 	%p58, %r132, 3;
	@%p58 bra 	$L__BB0_49;
	add.s32 	%r133, %r47, 1;
	and.b32  	%r134, %r133, 3;
	add.s32 	%r165, %r166, %r46;
	neg.s32 	%r164, %r134;
	mad.lo.s32 	%r166, %r6, %r134, %r166;
$L__BB0_48:
	.pragma "nounroll";
	mul.wide.s32 	%rd23, %r165, 4;
	add.s64 	%rd24, %rd1, %rd23;
	mov.b32 	%r135, 0;
	st.global.u32 	[%rd24], %r135;
	add.s32 	%r165, %r165, %r6;
	add.s32 	%r164, %r164, 1;
	setp.ne.s32 	%p59, %r164, 0;
	@%p59 bra 	$L__BB0_48;
$L__BB0_49:
	setp.lt.u32 	%p60, %r47, 3;
	@%p60 bra 	$L__BB0_59;
	shl.b32 	%r138, %r6, 2;
	cvt.u64.u32 	%rd27, %r138;
$L__BB0_51:
	add.s32 	%r136, %r166, %r46;
	mul.wide.s32 	%rd25, %r136, 4;
	add.s64 	%rd26, %rd1, %rd25;
	mov.b32 	%r137, 0;
	st.global.u32 	[%rd26], %r137;
	add.s64 	%rd28, %rd26, %rd27;
	st.global.u32 	[%rd28], %r137;
	add.s64 	%rd29, %rd28, %rd27;
	st.global.u32 	[%rd29], %r137;
	add.s64 	%rd30, %rd29, %rd27;
	st.global.u32 	[%rd30], %r137;
	add.s32 	%r166, %r138, %r166;
	setp.lt.s32 	%p61, %r166, %r72;
	@%p61 bra 	$L__BB0_51;
	bra.uni 	$L__BB0_59;
$L__BB0_52:
	setp.ge.s32 	%p62, %r166, %r72;
	rcp.rn.f32 	%f38, %f37;
	@%p62 bra 	$L__BB0_59;
	mad.lo.s32 	%r139, %r4, %r70, %r3;
	mad.lo.s32 	%r140, %r139, %r71, %r2;
	mul.lo.s32 	%r58, %r140, %r72;
	add.s32 	%r141, %r166, %r6;
	max.s32 	%r142, %r72, %r141;
	setp.lt.s32 	%p63, %r141, %r72;
	selp.u32 	%r143, 1, 0, %p63;
	add.s32 	%r144, %r141, %r143;
	sub.s32 	%r145, %r142, %r144;
	div.u32 	%r146, %r145, %r6;
	add.s32 	%r59, %r146, %r143;
	and.b32  	%r147, %r59, 3;
	setp.eq.s32 	%p64, %r147, 3;
	@%p64 bra 	$L__BB0_56;
	add.s32 	%r148, %r59, 1;
	and.b32  	%r149, %r148, 3;
	add.s32 	%r169, %r166, %r58;
	neg.s32 	%r168, %r149;
	mad.lo.s32 	%r166, %r6, %r149, %r166;
$L__BB0_55:
	.pragma "nounroll";
	mul.wide.s32 	%rd31, %r169, 4;
	add.s64 	%rd32, %rd1, %rd31;
	ld.global.f32 	%f128, [%rd32];
	mul.f32 	%f129, %f38, %f128;
	st.global.f32 	[%rd32], %f129;
	add.s32 	%r169, %r169, %r6;
	add.s32 	%r168, %r168, 1;
	setp.ne.s32 	%p65, %r168, 0;
	@%p65 bra 	$L__BB0_55;
$L__BB0_56:
	setp.lt.u32 	%p66, %r59, 3;
	@%p66 bra 	$L__BB0_59;
	shl.b32 	%r151, %r6, 2;
	cvt.u64.u32 	%rd35, %r151;
$L__BB0_58:
	add.s32 	%r150, %r166, %r58;
	mul.wide.s32 	%rd33, %r150, 4;
	add.s64 	%rd34, %rd1, %rd33;
	ld.global.f32 	%f130, [%rd34];
	mul.f32 	%f131, %f38, %f130;
	st.global.f32 	[%rd34], %f131;
	add.s64 	%rd36, %rd34, %rd35;
	ld.global.f32 	%f132, [%rd36];
	mul.f32 	%f133, %f38, %f132;
	st.global.f32 	[%rd36], %f133;
	add.s64 	%rd37, %rd36, %rd35;
	ld.global.f32 	%f134, [%rd37];
	mul.f32 	%f135, %f38, %f134;
	st.global.f32 	[%rd37], %f135;
	add.s64 	%rd38, %rd37, %rd35;
	ld.global.f32 	%f136, [%rd38];
	mul.f32 	%f137, %f38, %f136;
	st.global.f32 	[%rd38], %f137;
	add.s32 	%r166, %r151, %r166;
	setp.lt.s32 	%p67, %r166, %r72;
	@%p67 bra 	$L__BB0_58;
$L__BB0_59:
	ret;

}
	// .globl	_Z28softmax_kernel_parallel_bf16P13__nv_bfloat16iiiib
.visible .entry _Z28softmax_kernel_parallel_bf16P13__nv_bfloat16iiiib(
	.param .u64 .ptr .align 1 _Z28softmax_kernel_parallel_bf16P13__nv_bfloat16iiiib_param_0,
	.param .u32 _Z28softmax_kernel_parallel_bf16P13__nv_bfloat16iiiib_param_1,
	.param .u32 _Z28softmax_kernel_parallel_bf16P13__nv_bfloat16iiiib_param_2,
	.param .u32 _Z28softmax_kernel_parallel_bf16P13__nv_bfloat16iiiib_param_3,
	.param .u32 _Z28softmax_kernel_parallel_bf16P13__nv_bfloat16iiiib_param_4,
	.param .u8 _Z28softmax_kernel_parallel_bf16P13__nv_bfloat16iiiib_param_5
)
{
	.reg .pred 	%p<68>;
	.reg .b16 	%rs<29>;
	.reg .b32 	%r<172>;
	.reg .b32 	%f<164>;
	.reg .b64 	%rd<39>;
	// demoted variable
	.shared .align 4 .b8 _ZZ28softmax_kernel_parallel_bf16P13__nv_bfloat16iiiibE7shm_max[2048];
	// demoted variable
	.shared .align 4 .b8 _ZZ28softmax_kernel_parallel_bf16P13__nv_bfloat16iiiibE7shm_sum[2048];
	ld.param.u64 	%rd7, [_Z28softmax_kernel_parallel_bf16P13__nv_bfloat16iiiib_param_0];
	ld.param.u32 	%r73, [_Z28softmax_kernel_parallel_bf16P13__nv_bfloat16iiiib_param_1];
	ld.param.u32 	%r70, [_Z28softmax_kernel_parallel_bf16P13__nv_bfloat16iiiib_param_2];
	ld.param.u32 	%r71, [_Z28softmax_kernel_parallel_bf16P13__nv_bfloat16iiiib_param_3];
	ld.param.u32 	%r72, [_Z28softmax_kernel_parallel_bf16P13__nv_bfloat16iiiib_param_4];
	ld.param.s8 	%rs2, [_Z28softmax_kernel_parallel_bf16P13__nv_bfloat16iiiib_param_5];
	cvta.to.global.u64 	%rd1, %rd7;
	mov.u32 	%r1, %ctaid.x;
	mul.lo.s32 	%r74, %r70, %r73;
	mul.lo.s32 	%r75, %r74, %r71;
	setp.ge.s32 	%p1, %r1, %r75;
	@%p1 bra 	$L__BB1_59;
	div.s32 	%r76, %r1, %r71;
	mul.lo.s32 	%r77, %r76, %r71;
	sub.s32 	%r2, %r1, %r77;
	div.s32 	%r4, %r76, %r70;
	mul.lo.s32 	%r78, %r4, %r70;
	sub.s32 	%r3, %r76, %r78;
	mov.u32 	%r166, %tid.x;
	mov.u32 	%r6, %ntid.x;
	setp.ge.s32 	%p2, %r166, %r72;
	mov.f32 	%f149, 0fFF800000;
	@%p2 bra 	$L__BB1_17;
	mad.lo.s32 	%r79, %r4, %r70, %r3;
	mad.lo.s32 	%r80, %r79, %r71, %r2;
	mul.lo.s32 	%r7, %r80, %r72;
	add.s32 	%r81, %r166, %r6;
	max.u32 	%r82, %r72, %r81;
	setp.lt.u32 	%p3, %r81, %r72;
	selp.u32 	%r83, 1, 0, %p3;
	add.s32 	%r84, %r81, %r83;
	sub.s32 	%r85, %r82, %r84;
	div.u32 	%r86, %r85, %r6;
	add.s32 	%r8, %r86, %r83;
	and.b32  	%r87, %r8, 3;
	setp.eq.s32 	%p4, %r87, 3;
	mov.f32 	%f149, 0fFF800000;
	mov.u32 	%r155, %r166;
	@%p4 bra 	$L__BB1_7;
	add.s32 	%r153, %r166, %r7;
	add.s32 	%r88, %r8, 1;
	and.b32  	%r89, %r88, 3;
	neg.s32 	%r152, %r89;
	mov.f32 	%f149, 0fFF800000;
	mov.u32 	%r155, %r166;
$L__BB1_4:
	.pragma "nounroll";
	setp.ne.s16 	%p5, %rs2, 0;
	setp.gt.u32 	%p6, %r155, %r2;
	and.pred  	%p7, %p5, %p6;
	@%p7 bra 	$L__BB1_6;
	mul.wide.s32 	%rd8, %r153, 2;
	add.s64 	%rd9, %rd1, %rd8;
	ld.global.u16 	%rs3, [%rd9];
	// begin inline asm
	{ cvt.f32.bf16 %f43, %rs3;}

	// end inline asm
	setp.gt.f32 	%p8, %f43, %f149;
	selp.f32 	%f149, %f43, %f149, %p8;
$L__BB1_6:
	add.s32 	%r155, %r155, %r6;
	add.s32 	%r153, %r153, %r6;
	add.s32 	%r152, %r152, 1;
	setp.ne.s32 	%p9, %r152, 0;
	@%p9 bra 	$L__BB1_4;
$L__BB1_7:
	setp.lt.u32 	%p10, %r8, 3;
	@%p10 bra 	$L__BB1_17;
$L__BB1_8:
	setp.ne.s16 	%p11, %rs2, 0;
	setp.gt.u32 	%p12, %r155, %r2;
	and.pred  	%p13, %p11, %p12;
	@%p13 bra 	$L__BB1_10;
	add.s32 	%r90, %r155, %r7;
	mul.wide.s32 	%rd10, %r90, 2;
	add.s64 	%rd11, %rd1, %rd10;
	ld.global.u16 	%rs4, [%rd11];
	// begin inline asm
	{ cvt.f32.bf16 %f44, %rs4;}

	// end inline asm
	setp.gt.f32 	%p14, %f44, %f149;
	selp.f32 	%f149, %f44, %f149, %p14;
$L__BB1_10:
	setp.ne.s16 	%p15, %rs2, 0;
	add.s32 	%r19, %r155, %r6;
	setp.gt.u32 	%p16, %r19, %r2;
	and.pred  	%p17, %p15, %p16;
	@%p17 bra 	$L__BB1_12;
	add.s32 	%r91, %r19, %r7;
	mul.wide.s32 	%rd12, %r91, 2;
	add.s64 	%rd13, %rd1, %rd12;
	ld.global.u16 	%rs5, [%rd13];
	// begin inline asm
	{ cvt.f32.bf16 %f45, %rs5;}

	// end inline asm
	setp.gt.f32 	%p18, %f45, %f149;
	selp.f32 	%f149, %f45, %f149, %p18;
$L__BB1_12:
	setp.ne.s16 	%p19, %rs2, 0;
	add.s32 	%r20, %r19, %r6;
	setp.gt.u32 	%p20, %r20, %r2;
	and.pred  	%p21, %p19, %p20;
	@%p21 bra 	$L__BB1_14;
	add.s32 	%r92, %r20, %r7;
	mul.wide.s32 	%rd14, %r92, 2;
	add.s64 	%rd15, %rd1, %rd14;
	ld.global.u16 	%rs6, [%rd15];
	// begin inline asm
	{ cvt.f32.bf16 %f46, %rs6;}

	// end inline asm
	setp.gt.f32 	%p22, %f46, %f149;
	selp.f32 	%f149, %f46, %f149, %p22;
$L__BB1_14:
	setp.ne.s16 	%p23, %rs2, 0;
	add.s32 	%r21, %r20, %r6;
	setp.gt.u32 	%p24, %r21, %r2;
	and.pred  	%p25, %p23, %p24;
	@%p25 bra 	$L__BB1_16;
	add.s32 	%r93, %r21, %r7;
	mul.wide.s32 	%rd16, %r93, 2;
	add.s64 	%rd17, %rd1, %rd16;
	ld.global.u16 	%rs7, [%rd17];
	// begin inline asm
	{ cvt.f32.bf16 %f47, %rs7;}

	// end inline asm
	setp.gt.f32 	%p26, %f47, %f149;
	selp.f32 	%f149, %f47, %f149, %p26;
$L__BB1_16:
	add.s32 	%r155, %r21, %r6;
	setp.lt.s32 	%p27, %r155, %r72;
	@%p27 bra 	$L__BB1_8;
$L__BB1_17:
	shl.b32 	%r94, %r166, 2;
	mov.u32 	%r95, _ZZ28softmax_kernel_parallel_bf16P13__nv_bfloat16iiiibE7shm_max;
	add.s32 	%r23, %r95, %r94;
	st.shared.f32 	[%r23], %f149;
	bar.sync 	0;
	setp.lt.u32 	%p28, %r6, 2;
	@%p28 bra 	$L__BB1_22;
	mov.u32 	%r157, %r6;
$L__BB1_19:
	shr.u32 	%r25, %r157, 1;
	setp.ge.u32 	%p29, %r166, %r25;
	@%p29 bra 	$L__BB1_21;
	ld.shared.f32 	%f48, [%r23];
	shl.b32 	%r96, %r25, 2;
	add.s32 	%r97, %r23, %r96;
	ld.shared.f32 	%f49, [%r97];
	max.f32 	%f50, %f48, %f49;
	st.shared.f32 	[%r23], %f50;
$L__BB1_21:
	bar.sync 	0;
	setp.gt.u32 	%p30, %r157, 3;
	mov.u32 	%r157, %r25;
	@%p30 bra 	$L__BB1_19;
$L__BB1_22:
	setp.ge.s32 	%p31, %r166, %r72;
	mov.f32 	%f163, 0f00000000;
	ld.shared.f32 	%f16, [_ZZ28softmax_kernel_parallel_bf16P13__nv_bfloat16iiiibE7shm_max];
	@%p31 bra 	$L__BB1_39;
	mad.lo.s32 	%r98, %r4, %r70, %r3;
	mad.lo.s32 	%r99, %r98, %r71, %r2;
	mul.lo.s32 	%r26, %r99, %r72;
	add.s32 	%r100, %r166, %r6;
	max.s32 	%r101, %r72, %r100;
	setp.lt.s32 	%p32, %r100, %r72;
	selp.u32 	%r102, 1, 0, %p32;
	add.s32 	%r103, %r100, %r102;
	sub.s32 	%r104, %r101, %r103;
	div.u32 	%r105, %r104, %r6;
	add.s32 	%r27, %r105, %r102;
	and.b32  	%r106, %r27, 3;
	setp.eq.s32 	%p33, %r106, 3;
	mov.f32 	%f163, 0f00000000;
	mov.u32 	%r161, %r166;
	@%p33 bra 	$L__BB1_28;
	add.s32 	%r159, %r166, %r26;
	add.s32 	%r107, %r27, 1;
	and.b32  	%r108, %r107, 3;
	neg.s32 	%r158, %r108;
	mov.f32 	%f163, 0f00000000;
	mov.u32 	%r161, %r166;
$L__BB1_25:
	.pragma "nounroll";
	setp.ne.s16 	%p34, %rs2, 0;
	mul.wide.s32 	%rd18, %r159, 2;
	add.s64 	%rd2, %rd1, %rd18;
	setp.gt.u32 	%p35, %r161, %r2;
	and.pred  	%p36, %p34, %p35;
	mov.f32 	%f155, 0f00000000;
	@%p36 bra 	$L__BB1_27;
	ld.global.u16 	%rs8, [%rd2];
	// begin inline asm
	{ cvt.f32.bf16 %f56, %rs8;}

	// end inline asm
	sub.f32 	%f57, %f56, %f16;
	fma.rn.f32 	%f58, %f57, 0f3BBB989D, 0f3F000000;
	cvt.sat.f32.f32 	%f59, %f58;
	mov.f32 	%f60, 0f4B400001;
	mov.f32 	%f61, 0f437C0000;
	fma.rm.f32 	%f62, %f59, %f61, %f60;
	add.f32 	%f63, %f62, 0fCB40007F;
	neg.f32 	%f64, %f63;
	fma.rn.f32 	%f65, %f57, 0f3FB8AA3B, %f64;
	fma.rn.f32 	%f66, %f57, 0f32A57060, %f65;
	mov.b32 	%r109, %f62;
	shl.b32 	%r110, %r109, 23;
	mov.b32 	%f67, %r110;
	ex2.approx.ftz.f32 	%f68, %f66;
	mul.f32 	%f155, %f68, %f67;
$L__BB1_27:
	// begin inline asm
	{  cvt.rn.bf16.f32 %rs9, %f155;}

	// end inline asm
	st.global.u16 	[%rd2], %rs9;
	add.f32 	%f163, %f163, %f155;
	add.s32 	%r161, %r161, %r6;
	add.s32 	%r159, %r159, %r6;
	add.s32 	%r158, %r158, 1;
	setp.ne.s32 	%p37, %r158, 0;
	@%p37 bra 	$L__BB1_25;
$L__BB1_28:
	setp.lt.u32 	%p38, %r27, 3;
	@%p38 bra 	$L__BB1_39;
	shl.b32 	%r39, %r6, 1;
	cvt.u64.u32 	%rd20, %r39;
$L__BB1_30:
	setp.ne.s16 	%p39, %rs2, 0;
	add.s32 	%r111, %r161, %r26;
	setp.gt.u32 	%p40, %r161, %r2;
	and.pred  	%p41, %p39, %p40;
	mul.wide.s32 	%rd19, %r111, 2;
	add.s64 	%rd3, %rd1, %rd19;
	mov.f32 	%f159, 0f00000000;
	@%p41 bra 	$L__BB1_32;
	ld.global.u16 	%rs10, [%rd3];
	// begin inline asm
	{ cvt.f32.bf16 %f71, %rs10;}

	// end inline asm
	sub.f32 	%f72, %f71, %f16;
	fma.rn.f32 	%f73, %f72, 0f3BBB989D, 0f3F000000;
	cvt.sat.f32.f32 	%f74, %f73;
	mov.f32 	%f75, 0f4B400001;
	mov.f32 	%f76, 0f437C0000;
	fma.rm.f32 	%f77, %f74, %f76, %f75;
	add.f32 	%f78, %f77, 0fCB40007F;
	neg.f32 	%f79, %f78;
	fma.rn.f32 	%f80, %f72, 0f3FB8AA3B, %f79;
	fma.rn.f32 	%f81, %f72, 0f32A57060, %f80;
	mov.b32 	%r112, %f77;
	shl.b32 	%r113, %r112, 23;
	mov.b32 	%f82, %r113;
	ex2.approx.ftz.f32 	%f83, %f81;
	mul.f32 	%f159, %f83, %f82;
$L__BB1_32:
	setp.ne.s16 	%p42, %rs2, 0;
	// begin inline asm
	{  cvt.rn.bf16.f32 %rs11, %f159;}

	// end inline asm
	st.global.u16 	[%rd3], %rs11;
	add.f32 	%f26, %f163, %f159;
	add.s32 	%r38, %r161, %r6;
	setp.gt.u32 	%p43, %r38, %r2;
	and.pred  	%p44, %p42, %p43;
	add.s64 	%rd4, %rd3, %rd20;
	mov.f32 	%f160, 0f00000000;
	@%p44 bra 	$L__BB1_34;
	ld.global.u16 	%rs12, [%rd4];
	// begin inline asm
	{ cvt.f32.bf16 %f86, %rs12;}

	// end inline asm
	sub.f32 	%f87, %f86, %f16;
	fma.rn.f32 	%f88, %f87, 0f3BBB989D, 0f3F000000;
	cvt.sat.f32.f32 	%f89, %f88;
	mov.f32 	%f90, 0f4B400001;
	mov.f32 	%f91, 0f437C0000;
	fma.rm.f32 	%f92, %f89, %f91, %f90;
	add.f32 	%f93, %f92, 0fCB40007F;
	neg.f32 	%f94, %f93;
	fma.rn.f32 	%f95, %f87, 0f3FB8AA3B, %f94;
	fma.rn.f32 	%f96, %f87, 0f32A57060, %f95;
	mov.b32 	%r114, %f92;
	shl.b32 	%r115, %r114, 23;
	mov.b32 	%f97, %r115;
	ex2.approx.ftz.f32 	%f98, %f96;
	mul.f32 	%f160, %f98, %f97;
$L__BB1_34:
	setp.ne.s16 	%p45, %rs2, 0;
	// begin inline asm
	{  cvt.rn.bf16.f32 %rs13, %f160;}

	// end inline asm
	st.global.u16 	[%rd4], %rs13;
	add.f32 	%f29, %f26, %f160;
	add.s32 	%r40, %r38, %r6;
	setp.gt.u32 	%p46, %r40, %r2;
	and.pred  	%p47, %p45, %p46;
	add.s64 	%rd5, %rd4, %rd20;
	mov.f32 	%f161, 0f00000000;
	@%p47 bra 	$L__BB1_36;
	ld.global.u16 	%rs14, [%rd5];
	// begin inline asm
	{ cvt.f32.bf16 %f101, %rs14;}

	// end inline asm
	sub.f32 	%f102, %f101, %f16;
	fma.rn.f32 	%f103, %f102, 0f3BBB989D, 0f3F000000;
	cvt.sat.f32.f32 	%f104, %f103;
	mov.f32 	%f105, 0f4B400001;
	mov.f32 	%f106, 0f437C0000;
	fma.rm.f32 	%f107, %f104, %f106, %f105;
	add.f32 	%f108, %f107, 0fCB40007F;
	neg.f32 	%f109, %f108;
	fma.rn.f32 	%f110, %f102, 0f3FB8AA3B, %f109;
	fma.rn.f32 	%f111, %f102, 0f32A57060, %f110;
	mov.b32 	%r116, %f107;
	shl.b32 	%r117, %r116, 23;
	mov.b32 	%f112, %r117;
	ex2.approx.ftz.f32 	%f113, %f111;
	mul.f32 	%f161, %f113, %f112;
$L__BB1_36:
	setp.ne.s16 	%p48, %rs2, 0;
	// begin inline asm
	{  cvt.rn.bf16.f32 %rs15, %f161;}

	// end inline asm
	st.global.u16 	[%rd5], %rs15;
	add.f32 	%f32, %f29, %f161;
	add.s32 	%r41, %r40, %r6;
	setp.gt.u32 	%p49, %r41, %r2;
	and.pred  	%p50, %p48, %p49;
	add.s64 	%rd6, %rd5, %rd20;
	mov.f32 	%f162, 0f00000000;
	@%p50 bra 	$L__BB1_38;
	ld.global.u16 	%rs16, [%rd6];
	// begin inline asm
	{ cvt.f32.bf16 %f116, %rs16;}

	// end inline asm
	sub.f32 	%f117, %f116, %f16;
	fma.rn.f32 	%f118, %f117, 0f3BBB989D, 0f3F000000;
	cvt.sat.f32.f32 	%f119, %f118;
	mov.f32 	%f120, 0f4B400001;
	mov.f32 	%f121, 0f437C0000;
	fma.rm.f32 	%f122, %f119, %f121, %f120;
	add.f32 	%f123, %f122, 0fCB40007F;
	neg.f32 	%f124, %f123;
	fma.rn.f32 	%f125, %f117, 0f3FB8AA3B, %f124;
	fma.rn.f32 	%f126, %f117, 0f32A57060, %f125;
	mov.b32 	%r118, %f122;
	shl.b32 	%r119, %r118, 23;
	mov.b32 	%f127, %r119;
	ex2.approx.ftz.f32 	%f128, %f126;
	mul.f32 	%f162, %f128, %f127;
$L__BB1_38:
	// begin inline asm
	{  cvt.rn.bf16.f32 %rs17, %f162;}

	// end inline asm
	st.global.u16 	[%rd6], %rs17;
	add.f32 	%f163, %f32, %f162;
	add.s32 	%r161, %r41, %r6;
	setp.lt.s32 	%p51, %r161, %r72;
	@%p51 bra 	$L__BB1_30;
$L__BB1_39:
	setp.lt.u32 	%p52, %r6, 2;
	mov.u32 	%r121, _ZZ28softmax_kernel_parallel_bf16P13__nv_bfloat16iiiibE7shm_sum;
	add.s32 	%r43, %r121, %r94;
	st.shared.f32 	[%r43], %f163;
	bar.sync 	0;
	@%p52 bra 	$L__BB1_44;
	mov.u32 	%r163, %r6;
$L__BB1_41:
	shr.u32 	%r45, %r163, 1;
	setp.ge.u32 	%p53, %r166, %r45;
	@%p53 bra 	$L__BB1_43;
	shl.b32 	%r122, %r45, 2;
	add.s32 	%r123, %r43, %r122;
	ld.shared.f32 	%f130, [%r123];
	ld.shared.f32 	%f131, [%r43];
	add.f32 	%f132, %f130, %f131;
	st.shared.f32 	[%r43], %f132;
$L__BB1_43:
	bar.sync 	0;
	setp.gt.u32 	%p54, %r163, 3;
	mov.u32 	%r163, %r45;
	@%p54 bra 	$L__BB1_41;
$L__BB1_44:
	ld.shared.f32 	%f37, [_ZZ28softmax_kernel_parallel_bf16P13__nv_bfloat16iiiibE7shm_sum];
	setp.gtu.f32 	%p55, %f37, 0f00000000;
	@%p55 bra 	$L__BB1_52;
	setp.ge.s32 	%p56, %r166, %r72;
	@%p56 bra 	$L__BB1_59;
	mad.lo.s32 	%r124, %r4, %r70, %r3;
	mad.lo.s32 	%r125, %r124, %r71, %r2;
	mul.lo.s32 	%r46, %r125, %r72;
	mov.f32 	%f133, 0f00000000;
	// begin inline asm
	{  cvt.rn.bf16.f32 %rs18, %f133;}

	// end inline asm
	add.s32 	%r126, %r166, %r6;
	max.s32 	%r127, %r72, %r126;
	setp.lt.s32 	%p57, %r126, %r72;
	selp.u32 	%r128, 1, 0, %p57;
	add.s32 	%r129, %r126, %r128;
	sub.s32 	%r130, %r127, %r129;
	div.u32 	%r131, %r130, %r6;
	add.s32 	%r47, %r131, %r128;
	and.b32  	%r132, %r47, 3;
	setp.eq.s32 	%p58, %r132, 3;
	@%p58 bra 	$L__BB1_49;
	add.s32 	%r133, %r47, 1;
	and.b32  	%r134, %r133, 3;
	add.s32 	%r165, %r166, %r46;
	neg.s32 	%r164, %r134;
	mad.lo.s32 	%r166, %r6, %r134, %r166;
$L__BB1_48:
	.pragma "nounroll";
	mul.wide.s32 	%rd23, %r165, 2;
	add.s64 	%rd24, %rd1, %rd23;
	st.global.u16 	[%rd24], %rs18;
	add.s32 	%r165, %r165, %r6;
	add.s32 	%r164, %r164, 1;
	setp.ne.s32 	%p59, %r164, 0;
	@%p59 bra 	$L__BB1_48;
$L__BB1_49:
	setp.lt.u32 	%p60, %r47, 3;
	@%p60 bra 	$L__BB1_59;
	shl.b32 	%r136, %r6, 1;
	cvt.u64.u32 	%rd27, %r136;
	shl.b32 	%r137, %r6, 2;
$L__BB1_51:
	add.s32 	%r135, %r166, %r46;
	mul.wide.s32 	%rd25, %r135, 2;
	add.s64 	%rd26, %rd1, %rd25;
	st.global.u16 	[%rd26], %rs18;
	add.s64 	%rd28, %rd26, %rd27;
	st.global.u16 	[%rd28], %rs18;
	add.s64 	%rd29, %rd28, %rd27;
	st.global.u16 	[%rd29], %rs18;
	add.s64 	%rd30, %rd29, %rd27;
	st.global.u16 	[%rd30], %rs18;
	add.s32 	%r166, %r137, %r166;
	setp.lt.s32 	%p61, %r166, %r72;
	@%p61 bra 	$L__BB1_51;
	bra.uni 	$L__BB1_59;
$L__BB1_52:
	setp.ge.s32 	%p62, %r166, %r72;
	rcp.rn.f32 	%f38, %f37;
	@%p62 bra 	$L__BB1_59;
	mad.lo.s32 	%r138, %r4, %r70, %r3;
	mad.lo.s32 	%r139, %r138, %r71, %r2;
	mul.lo.s32 	%r58, %r139, %r72;
	add.s32 	%r140, %r166, %r6;
	max.s32 	%r141, %r72, %r140;
	setp.lt.s32 	%p63, %r140, %r72;
	selp.u32 	%r142, 1, 0, %p63;
	add.s32 	%r143, %r140, %r142;
	sub.s32 	%r144, %r141, %r143;
	div.u32 	%r145, %r144, %r6;
	add.s32 	%r59, %r145, %r142;
	and.b32  	%r146, %r59, 3;
	setp.eq.s32 	%p64, %r146, 3;
	@%p64 bra 	$L__BB1_56;
	add.s32 	%r147, %r59, 1;
	and.b32  	%r148, %r147, 3;
	add.s32 	%r169, %r166, %r58;
	neg.s32 	%r168, %r148;
	mad.lo.s32 	%r166, %r6, %r148, %r166;
$L__BB1_55:
	.pragma "nounroll";
	mul.wide.s32 	%rd31, %r169, 2;
	add.s64 	%rd32, %rd1, %rd31;
	ld.global.u16 	%rs19, [%rd32];
	// begin inline asm
	{ cvt.f32.bf16 %f134, %rs19;}

	// end inline asm
	mul.f32 	%f135, %f38, %f134;
	// begin inline asm
	{  cvt.rn.bf16.f32 %rs20, %f135;}

	// end inline asm
	st.global.u16 	[%rd32], %rs20;
	add.s32 	%r169, %r169, %r6;
	add.s32 	%r168, %r168, 1;
	setp.ne.s32 	%p65, %r168, 0;
	@%p65 bra 	$L__BB1_55;
$L__BB1_56:
	setp.lt.u32 	%p66, %r59, 3;
	@%p66 bra 	$L__BB1_59;
	shl.b32 	%r150, %r6, 1;
	cvt.u64.u32 	%rd35, %r150;
	shl.b32 	%r151, %r6, 2;
$L__BB1_58:
	add.s32 	%r149, %r166, %r58;
	mul.wide.s32 	%rd33, %r149, 2;
	add.s64 	%rd34, %rd1, %rd33;
	ld.global.u16 	%rs21, [%rd34];
	// begin inline asm
	{ cvt.f32.bf16 %f136, %rs21;}

	// end inline asm
	mul.f32 	%f137, %f38, %f136;
	// begin inline asm
	{  cvt.rn.bf16.f32 %rs22, %f137;}

	// end inline asm
	st.global.u16 	[%rd34], %rs22;
	add.s64 	%rd36, %rd34, %rd35;
	ld.global.u16 	%rs23, [%rd36];
	// begin inline asm
	{ cvt.f32.bf16 %f138, %rs23;}

	// end inline asm
	mul.f32 	%f139, %f38, %f138;
	// begin inline asm
	{  cvt.rn.bf16.f32 %rs24, %f139;}

	// end inline asm
	st.global.u16 	[%rd36], %rs24;
	add.s64 	%rd37, %rd36, %rd35;
	ld.global.u16 	%rs25, [%rd37];
	// begin inline asm
	{ cvt.f32.bf16 %f140, %rs25;}

	// end inline asm
	mul.f32 	%f141, %f38, %f140;
	// begin inline asm
	{  cvt.rn.bf16.f32 %rs26, %f141;}

	// end inline asm
	st.global.u16 	[%rd37], %rs26;
	add.s64 	%rd38, %rd37, %rd35;
	ld.global.u16 	%rs27, [%rd38];
	// begin inline asm
	{ cvt.f32.bf16 %f142, %rs27;}

	// end inline asm
	mul.f32 	%f143, %f38, %f142;
	// begin inline asm
	{  cvt.rn.bf16.f32 %rs28, %f143;}

	// end inline asm
	st.global.u16 	[%rd38], %rs28;
	add.s32 	%r166, %r151, %r166;
	setp.lt.s32 	%p67, %r166, %r72;
	@%p67 bra 	$L__BB1_58;
$L__BB1_59:
	ret;

}


// ===== COMPILED SASS (sm_100) =====

	.target	sm_100

	.elftype	@"ET_EXEC"


//--------------------- .note.nv.tkinfo           --------------------------
	.section	.note.nv.tkinfo,"",@"SHT_NOTE"
	.sectionflags	@"SHF_NOTE_NV_TKINFO"
	.tkinfo
        /*0018*/ 	.word	0x00000002
        /*0030*/ 	.string	""
        /*0030*/ 	.string	"ptxas"
        /*0030*/ 	.string	"Cuda compilation tools, release 13.0, V13.0.88"
        /*0030*/ 	.string	"Build cuda_13.0.r13.0/compiler.36424714_0"
        /*0030*/ 	.string	"-arch sm_100 -m 64 "



//--------------------- .note.nv.cuinfo           --------------------------
	.section	.note.nv.cuinfo,"",@"SHT_NOTE"
	.sectionflags	@"SHF_NOTE_NV_CUINFO"
        /*0018*/ 	.short	0x0002
        /*001a*/ 	.short	0x0064
        /*001c*/ 	.short	0x0082
	.zero		2


//--------------------- .nv.info                  --------------------------
	.section	.nv.info,"",@"SHT_CUDA_INFO"
	.align	4


	//----- nvinfo : EIATTR_REGCOUNT
	.align		4
        /*0000*/ 	.byte	0x04, 0x2f
        /*0002*/ 	.short	(.L_1 - .L_0)
	.align		4
.L_0:
        /*0004*/ 	.word	index@(_Z28softmax_kernel_parallel_fp32Pfiiiib)
        /*0008*/ 	.word	0x0000001e


	//----- nvinfo : EIATTR_FRAME_SIZE
	.align		4
.L_1:
        /*000c*/ 	.byte	0x04, 0x11
        /*000e*/ 	.short	(.L_3 - .L_2)
	.align		4
.L_2:
        /*0010*/ 	.word	index@($__internal_1_$__cuda_sm20_rcp_rn_f32_slowpath)
        /*0014*/ 	.word	0x00000000


	//----- nvinfo : EIATTR_FRAME_SIZE
	.align		4
.L_3:
        /*0018*/ 	.byte	0x04, 0x11
        /*001a*/ 	.short	(.L_5 - .L_4)
	.align		4
.L_4:
        /*001c*/ 	.word	index@(_Z28softmax_kernel_parallel_fp32Pfiiiib)
        /*0020*/ 	.word	0x00000000


	//----- nvinfo : EIATTR_REGCOUNT
	.align		4
.L_5:
        /*0024*/ 	.byte	0x04, 0x2f
        /*0026*/ 	.short	(.L_7 - .L_6)
	.align		4
.L_6:
        /*0028*/ 	.word	index@(_Z28softmax_kernel_parallel_bf16P13__nv_bfloat16iiiib)
        /*002c*/ 	.word	0x0000001c


	//----- nvinfo : EIATTR_FRAME_SIZE
	.align		4
.L_7:
        /*0030*/ 	.byte	0x04, 0x11
        /*0032*/ 	.short	(.L_9 - .L_8)
	.align		4
.L_8:
        /*0034*/ 	.word	index@($__internal_0_$__cuda_sm20_rcp_rn_f32_slowpath)
        /*0038*/ 	.word	0x00000000


	//----- nvinfo : EIATTR_FRAME_SIZE
	.align		4
.L_9:
        /*003c*/ 	.byte	0x04, 0x11
        /*003e*/ 	.short	(.L_11 - .L_10)
	.align		4
.L_10:
        /*0040*/ 	.word	index@(_Z28softmax_kernel_parallel_bf16P13__nv_bfloat16iiiib)
        /*0044*/ 	.word	0x00000000


	//----- nvinfo : EIATTR_MIN_STACK_SIZE
	.align		4
.L_11:
        /*0048*/ 	.byte	0x04, 0x12
        /*004a*/ 	.short	(.L_13 - .L_12)
	.align		4
.L_12:
        /*004c*/ 	.word	index@(_Z28softmax_kernel_parallel_bf16P13__nv_bfloat16iiiib)
        /*0050*/ 	.word	0x00000000


	//----- nvinfo : EIATTR_MIN_STACK_SIZE
	.align		4
.L_13:
        /*0054*/ 	.byte	0x04, 0x12
        /*0056*/ 	.short	(.L_15 - .L_14)
	.align		4
.L_14:
        /*0058*/ 	.word	index@(_Z28softmax_kernel_parallel_fp32Pfiiiib)
        /*005c*/ 	.word	0x00000000
.L_15:


//--------------------- .nv.compat                --------------------------
	.section	.nv.compat,"",@"SHT_CUDA_COMPAT_INFO"
	.align	4
        /*0000*/ 	.byte	0x02, 0x09, 0x00, 0x00, 0x02, 0x02, 0x01, 0x00, 0x02, 0x05, 0x05, 0x00, 0x03, 0x07, 0x01, 0x01
        /*0010*/ 	.byte	0x02, 0x03, 0x00, 0x00, 0x02, 0x06, 0x01, 0x00, 0x04, 0x0b, 0x08, 0x00, 0x09, 0x00, 0x00, 0x00
        /*0020*/ 	.byte	0x00, 0x00, 0x00, 0x00


//--------------------- .nv.info._Z28softmax_kernel_parallel_bf16P13__nv_bfloat16iiiib --------------------------
	.section	.nv.info._Z28softmax_kernel_parallel_bf16P13__nv_bfloat16iiiib,"",@"SHT_CUDA_INFO"
	.sectionflags	@""
	.align	4


	//----- nvinfo : EIATTR_CUDA_API_VERSION
	.align		4
        /*0000*/ 	.byte	0x04, 0x37
        /*0002*/ 	.short	(.L_17 - .L_16)
.L_16:
        /*0004*/ 	.word	0x00000082


	//----- nvinfo : EIATTR_KPARAM_INFO
	.align		4
.L_17:
        /*0008*/ 	.byte	0x04, 0x17
        /*000a*/ 	.short	(.L_19 - .L_18)
.L_18:
        /*000c*/ 	.word	0x00000000
        /*0010*/ 	.short	0x0005
        /*0012*/ 	.short	0x0018
        /*0014*/ 	.byte	0x00, 0xf0, 0x05, 0x00


	//----- nvinfo : EIATTR_KPARAM_INFO
	.align		4
.L_19:
        /*0018*/ 	.byte	0x04, 0x17
        /*001a*/ 	.short	(.L_21 - .L_20)
.L_20:
        /*001c*/ 	.word	0x00000000
        /*0020*/ 	.short	0x0004
        /*0022*/ 	.short	0x0014
        /*0024*/ 	.byte	0x00, 0xf0, 0x11, 0x00


	//----- nvinfo : EIATTR_KPARAM_INFO
	.align		4
.L_21:
        /*0028*/ 	.byte	0x04, 0x17
        /*002a*/ 	.short	(.L_23 - .L_22)
.L_22:
        /*002c*/ 	.word	0x00000000
        /*0030*/ 	.short	0x0003
        /*0032*/ 	.short	0x0010
        /*0034*/ 	.byte	0x00, 0xf0, 0x11, 0x00


	//----- nvinfo : EIATTR_KPARAM_INFO
	.align		4
.L_23:
        /*0038*/ 	.byte	0x04, 0x17
        /*003a*/ 	.short	(.L_25 - .L_24)
.L_24:
        /*003c*/ 	.word	0x00000000
        /*0040*/ 	.short	0x0002
        /*0042*/ 	.short	0x000c
        /*0044*/ 	.byte	0x00, 0xf0, 0x11, 0x00


	//----- nvinfo : EIATTR_KPARAM_INFO
	.align		4
.L_25:
        /*0048*/ 	.byte	0x04, 0x17
        /*004a*/ 	.short	(.L_27 - .L_26)
.L_26:
        /*004c*/ 	.word	0x00000000
        /*0050*/ 	.short	0x0001
        /*0052*/ 	.short	0x0008
        /*0054*/ 	.byte	0x00, 0xf0, 0x11, 0x00


	//----- nvinfo : EIATTR_KPARAM_INFO
	.align		4
.L_27:
        /*0058*/ 	.byte	0x04, 0x17
        /*005a*/ 	.short	(.L_29 - .L_28)
.L_28:
        /*005c*/ 	.word	0x00000000
        /*0060*/ 	.short	0x0000
        /*0062*/ 	.short	0x0000
        /*0064*/ 	.byte	0x00, 0xf5, 0x21, 0x00


	//----- nvinfo : EIATTR_SPARSE_MMA_MASK
	.align		4
.L_29:
        /*0068*/ 	.byte	0x03, 0x50
        /*006a*/ 	.short	0x0000


	//----- nvinfo : EIATTR_MAXREG_COUNT
	.align		4
        /*006c*/ 	.byte	0x03, 0x1b
        /*006e*/ 	.short	0x00ff


	//----- nvinfo : EIATTR_NUM_BARRIERS
	.align		4
        /*0070*/ 	.byte	0x02, 0x4c
        /*0072*/ 	.byte	0x01
	.zero		1


	//----- nvinfo : EIATTR_MERCURY_ISA_VERSION
	.align		4
        /*0074*/ 	.byte	0x03, 0x5f
        /*0076*/ 	.short	0x0101


	//----- nvinfo : EIATTR_VRC_CTA_INIT_COUNT
	.align		4
        /*0078*/ 	.byte	0x02, 0x4a
	.zero		1
	.zero		1


	//----- nvinfo : EIATTR_EXIT_INSTR_OFFSETS
	.align		4
        /*007c*/ 	.byte	0x04, 0x1c
        /*007e*/ 	.short	(.L_31 - .L_30)


	//   ....[0]....
.L_30:
        /*0080*/ 	.word	0x00000070


	//   ....[1]....
        /*0084*/ 	.word	0x00001990


	//   ....[2]....
        /*0088*/ 	.word	0x00001c80


	//   ....[3]....
        /*008c*/ 	.word	0x00001da0


	//   ....[4]....
        /*0090*/ 	.word	0x00001e80


	//   ....[5]....
        /*0094*/ 	.word	0x000021b0


	//   ....[6]....
        /*0098*/ 	.word	0x00002400


	//----- nvinfo : EIATTR_CRS_STACK_SIZE
	.align		4
.L_31:
        /*009c*/ 	.byte	0x04, 0x1e
        /*009e*/ 	.short	(.L_33 - .L_32)
.L_32:
        /*00a0*/ 	.word	0x00000000


	//----- nvinfo : EIATTR_CBANK_PARAM_SIZE
	.align		4
.L_33:
        /*00a4*/ 	.byte	0x03, 0x19
        /*00a6*/ 	.short	0x0019


	//----- nvinfo : EIATTR_PARAM_CBANK
	.align		4
        /*00a8*/ 	.byte	0x04, 0x0a
        /*00aa*/ 	.short	(.L_35 - .L_34)
	.align		4
.L_34:
        /*00ac*/ 	.word	index@(.nv.constant0._Z28softmax_kernel_parallel_bf16P13__nv_bfloat16iiiib)
        /*00b0*/ 	.short	0x0380
        /*00b2*/ 	.short	0x0019


	//----- nvinfo : EIATTR_SW_WAR
	.align		4
.L_35:
        /*00b4*/ 	.byte	0x04, 0x36
        /*00b6*/ 	.short	(.L_37 - .L_36)
.L_36:
        /*00b8*/ 	.word	0x00000008
.L_37:


//--------------------- .nv.info._Z28softmax_kernel_parallel_fp32Pfiiiib --------------------------
	.section	.nv.info._Z28softmax_kernel_parallel_fp32Pfiiiib,"",@"SHT_CUDA_INFO"
	.sectionflags	@""
	.align	4


	//----- nvinfo : EIATTR_CUDA_API_VERSION
	.align		4
        /*0000*/ 	.byte	0x04, 0x37
        /*0002*/ 	.short	(.L_39 - .L_38)
.L_38:
        /*0004*/ 	.word	0x00000082


	//----- nvinfo : EIATTR_KPARAM_INFO
	.align		4
.L_39:
        /*0008*/ 	.byte	0x04, 0x17
        /*000a*/ 	.short	(.L_41 - .L_40)
.L_40:
        /*000c*/ 	.word	0x00000000
        /*0010*/ 	.short	0x0005
        /*0012*/ 	.short	0x0018
        /*0014*/ 	.byte	0x00, 0xf0, 0x05, 0x00


	//----- nvinfo : EIATTR_KPARAM_INFO
	.align		4
.L_41:
        /*0018*/ 	.byte	0x04, 0x17
        /*001a*/ 	.short	(.L_43 - .L_42)
.L_42:
        /*001c*/ 	.word	0x00000000
        /*0020*/ 	.short	0x0004
        /*0022*/ 	.short	0x0014
        /*0024*/ 	.byte	0x00, 0xf0, 0x11, 0x00


	//----- nvinfo : EIATTR_KPARAM_INFO
	.align		4
.L_43:
        /*0028*/ 	.byte	0x04, 0x17
        /*002a*/ 	.short	(.L_45 - .L_44)
.L_44:
        /*002c*/ 	.word	0x00000000
        /*0030*/ 	.short	0x0003
        /*0032*/ 	.short	0x0010
        /*0034*/ 	.byte	0x00, 0xf0, 0x11, 0x00


	//----- nvinfo : EIATTR_KPARAM_INFO
	.align		4
.L_45:
        /*0038*/ 	.byte	0x04, 0x17
        /*003a*/ 	.short	(.L_47 - .L_46)
.L_46:
        /*003c*/ 	.word	0x00000000
        /*0040*/ 	.short	0x0002
        /*0042*/ 	.short	0x000c
        /*0044*/ 	.byte	0x00, 0xf0, 0x11, 0x00


	//----- nvinfo : EIATTR_KPARAM_INFO
	.align		4
.L_47:
        /*0048*/ 	.byte	0x04, 0x17
        /*004a*/ 	.short	(.L_49 - .L_48)
.L_48:
        /*004c*/ 	.word	0x00000000
        /*0050*/ 	.short	0x0001
        /*0052*/ 	.short	0x0008
        /*0054*/ 	.byte	0x00, 0xf0, 0x11, 0x00


	//----- nvinfo : EIATTR_KPARAM_INFO
	.align		4
.L_49:
        /*0058*/ 	.byte	0x04, 0x17
        /*005a*/ 	.short	(.L_51 - .L_50)
.L_50:
        /*005c*/ 	.word	0x00000000
        /*0060*/ 	.short	0x0000
        /*0062*/ 	.short	0x0000
        /*0064*/ 	.byte	0x00, 0xf5, 0x21, 0x00


	//----- nvinfo : EIATTR_SPARSE_MMA_MASK
	.align		4
.L_51:
        /*0068*/ 	.byte	0x03, 0x50
        /*006a*/ 	.short	0x0000


	//----- nvinfo : EIATTR_MAXREG_COUNT
	.align		4
        /*006c*/ 	.byte	0x03, 0x1b
        /*006e*/ 	.short	0x00ff


	//----- nvinfo : EIATTR_NUM_BARRIERS
	.align		4
        /*0070*/ 	.byte	0x02, 0x4c
        /*0072*/ 	.byte	0x01
	.zero		1


	//----- nvinfo : EIATTR_MERCURY_ISA_VERSION
	.align		4
        /*0074*/ 	.byte	0x03, 0x5f
        /*0076*/ 	.short	0x0101


	//----- nvinfo : EIATTR_VRC_CTA_INIT_COUNT
	.align		4
        /*0078*/ 	.byte	0x02, 0x4a
	.zero		1
	.zero		1


	//----- nvinfo : EIATTR_EXIT_INSTR_OFFSETS
	.align		4
        /*007c*/ 	.byte	0x04, 0x1c
        /*007e*/ 	.short	(.L_53 - .L_52)


	//   ....[0]....
.L_52:
        /*0080*/ 	.word	0x00000070


	//   ....[1]....
        /*0084*/ 	.word	0x00001870


	//   ....[2]....
        /*0088*/ 	.word	0x00001b60


	//   ....[3]....
        /*008c*/ 	.word	0x00001c80


	//   ....[4]....
        /*0090*/ 	.word	0x00001d60


	//   ....[5]....
        /*0094*/ 	.word	0x00002070


	//   ....[6]....
        /*0098*/ 	.word	0x00002210


	//----- nvinfo : EIATTR_CRS_STACK_SIZE
	.align		4
.L_53:
        /*009c*/ 	.byte	0x04, 0x1e
        /*009e*/ 	.short	(.L_55 - .L_54)
.L_54:
        /*00a0*/ 	.word	0x00000000


	//----- nvinfo : EIATTR_CBANK_PARAM_SIZE
	.align		4
.L_55:
        /*00a4*/ 	.byte	0x03, 0x19
        /*00a6*/ 	.short	0x0019


	//----- nvinfo : EIATTR_PARAM_CBANK
	.align		4
        /*00a8*/ 	.byte	0x04, 0x0a
        /*00aa*/ 	.short	(.L_57 - .L_56)
	.align		4
.L_56:
        /*00ac*/ 	.word	index@(.nv.constant0._Z28softmax_kernel_parallel_fp32Pfiiiib)
        /*00b0*/ 	.short	0x0380
        /*00b2*/ 	.short	0x0019


	//----- nvinfo : EIATTR_SW_WAR
	.align		4
.L_57:
        /*00b4*/ 	.byte	0x04, 0x36
        /*00b6*/ 	.short	(.L_59 - .L_58)
.L_58:
        /*00b8*/ 	.word	0x00000008
.L_59:


//--------------------- .nv.callgraph             --------------------------
	.section	.nv.callgraph,"",@"SHT_CUDA_CALLGRAPH"
	.align	4
	.sectionentsize	8
	.align		4
        /*0000*/ 	.word	0x00000000
	.align		4
        /*0004*/ 	.word	0xffffffff
	.align		4
        /*0008*/ 	.word	0x00000000
	.align		4
        /*000c*/ 	.word	0xfffffffe
	.align		4
        /*0010*/ 	.word	0x00000000
	.align		4
        /*0014*/ 	.word	0xfffffffd
	.align		4
        /*0018*/ 	.word	0x00000000
	.align		4
        /*001c*/ 	.word	0xfffffffc


//--------------------- .text._Z28softmax_kernel_parallel_bf16P13__nv_bfloat16iiiib --------------------------
	.section	.text._Z28softmax_kernel_parallel_bf16P13__nv_bfloat16iiiib,"ax",@progbits
	.align	128
        .global         _Z28softmax_kernel_parallel_bf16P13__nv_bfloat16iiiib
        .type           _Z28softmax_kernel_parallel_bf16P13__nv_bfloat16iiiib,@function
        .size           _Z28softmax_kernel_parallel_bf16P13__nv_bfloat16iiiib,(.L_x_62 - _Z28softmax_kernel_parallel_bf16P13__nv_bfloat16iiiib)
        .other          _Z28softmax_kernel_parallel_bf16P13__nv_bfloat16iiiib,@"STO_CUDA_ENTRY STV_DEFAULT"
_Z28softmax_kernel_parallel_bf16P13__nv_bfloat16iiiib:
.text._Z28softmax_kernel_parallel_bf16P13__nv_bfloat16iiiib:
[----:B------:R-:W-:Y:S08]  /*0000*/  LDC R1, c[0x0][0x37c] ;  /* 0x0000df00ff017b82 */ /* 0x000ff00000000800 */
[----:B------:R-:W0:Y:S01]  /*0010*/  LDC.64 R8, c[0x0][0x388] ;  /* 0x0000e200ff087b82 */ /* 0x000e220000000a00 */
[----:B------:R-:W1:Y:S07]  /*0020*/  S2R R5, SR_CTAID.X ;  /* 0x0000000000057919 */ /* 0x000e6e0000002500 */
[----:B------:R-:W2:Y:S01]  /*0030*/  LDC R6, c[0x0][0x390] ;  /* 0x0000e400ff067b82 */ /* 0x000ea20000000800 */
[----:B0-----:R-:W-:-:S04]  /*0040*/  IMAD R3, R9, R8, RZ ;  /* 0x0000000809037224 */ /* 0x001fc800078e02ff */
[----:B--2---:R-:W-:-:S05]  /*0050*/  IMAD R0, R3, R6, RZ ;  /* 0x0000000603007224 */ /* 0x004fca00078e02ff */
[----:B-1----:R-:W-:-:S13]  /*0060*/  ISETP.GE.AND P0, PT, R5, R0, PT ;  /* 0x000000000500720c */ /* 0x002fda0003f06270 */
[----:B------:R-:W-:Y:S05]  /*0070*/  @P0 EXIT ;  /* 0x000000000000094d */ /* 0x000fea0003800000 */
[----:B------:R-:W-:Y:S01]  /*0080*/  IABS R7, R6 ;  /* 0x0000000600077213 */ /* 0x000fe20000000000 */
[----:B------:R-:W0:Y:S01]  /*0090*/  LDCU UR5, c[0x0][0x394] ;  /* 0x00007280ff0577ac */ /* 0x000e220008000800 */
[----:B------:R-:W-:Y:S01]  /*00a0*/  IABS R8, R5 ;  /* 0x0000000500087213 */ /* 0x000fe20000000000 */
[----:B------:R-:W-:Y:S01]  /*00b0*/  BSSY.RECONVERGENT B0, `(.L_x_0) ;  /* 0x00000a5000007945 */ /* 0x000fe20003800200 */
[----:B------:R-:W1:Y:S01]  /*00c0*/  I2F.RP R0, R7 ;  /* 0x0000000700007306 */ /* 0x000e620000209400 */
[----:B------:R-:W2:Y:S01]  /*00d0*/  LDCU.64 UR8, c[0x0][0x358] ;  /* 0x00006b00ff0877ac */ /* 0x000ea20008000a00 */
[----:B------:R-:W3:Y:S01]  /*00e0*/  LDCU UR6, c[0x0][0x394] ;  /* 0x00007280ff0677ac */ /* 0x000ee20008000800 */
[----:B------:R-:W4:Y:S05]  /*00f0*/  LDCU.U8 UR7, c[0x0][0x398] ;  /* 0x00007300ff0777ac */ /* 0x000f2a0008000000 */
[----:B-1----:R-:W1:Y:S02]  /*0100*/  MUFU.RCP R0, R0 ;  /* 0x0000000000007308 */ /* 0x002e640000001000 */
[----:B-1----:R-:W-:-:S06]  /*0110*/  VIADD R2, R0, 0xffffffe ;  /* 0x0ffffffe00027836 */ /* 0x002fcc0000000000 */
[----:B------:R1:W5:Y:S02]  /*0120*/  F2I.FTZ.U32.TRUNC.NTZ R3, R2 ;  /* 0x0000000200037305 */ /* 0x000364000021f000 */
[----:B-1----:R-:W-:Y:S02]  /*0130*/  HFMA2 R2, -RZ, RZ, 0, 0 ;  /* 0x00000000ff027431 */ /* 0x002fe400000001ff */
[----:B-----5:R-:W-:-:S04]  /*0140*/  IMAD.MOV R4, RZ, RZ, -R3 ;  /* 0x000000ffff047224 */ /* 0x020fc800078e0a03 */
[----:B------:R-:W-:Y:S01]  /*0150*/  IMAD R11, R4, R7, RZ ;  /* 0x00000007040b7224 */ /* 0x000fe200078e02ff */
[----:B------:R-:W-:-:S03]  /*0160*/  IABS R4, R9 ;  /* 0x0000000900047213 */ /* 0x000fc60000000000 */
[----:B------:R-:W-:-:S04]  /*0170*/  IMAD.HI.U32 R3, R3, R11, R2 ;  /* 0x0000000b03037227 */ /* 0x000fc800078e0002 */
[----:B------:R-:W-:Y:S02]  /*0180*/  IMAD.MOV.U32 R11, RZ, RZ, R4 ;  /* 0x000000ffff0b7224 */ /* 0x000fe400078e0004 */
[----:B------:R-:W-:Y:S02]  /*0190*/  IMAD.HI.U32 R0, R3, R8, RZ ;  /* 0x0000000803007227 */ /* 0x000fe400078e00ff */
[----:B------:R-:W1:Y:S02]  /*01a0*/  I2F.RP R4, R11 ;  /* 0x0000000b00047306 */ /* 0x000e640000209400 */
[----:B------:R-:W-:-:S04]  /*01b0*/  IMAD.MOV R2, RZ, RZ, -R0 ;  /* 0x000000ffff027224 */ /* 0x000fc800078e0a00 */
[----:B------:R-:W-:-:S05]  /*01c0*/  IMAD R2, R7, R2, R8 ;  /* 0x0000000207027224 */ /* 0x000fca00078e0208 */
[----:B------:R-:W-:Y:S01]  /*01d0*/  ISETP.GT.U32.AND P1, PT, R7, R2, PT ;  /* 0x000000020700720c */ /* 0x000fe20003f24070 */
[----:B-1----:R-:W1:-:S12]  /*01e0*/  MUFU.RCP R4, R4 ;  /* 0x0000000400047308 */ /* 0x002e580000001000 */
[-C--:B------:R-:W-:Y:S01]  /*01f0*/  @!P1 IADD3 R2, PT, PT, R2, -R7.reuse, RZ ;  /* 0x8000000702029210 */ /* 0x080fe20007ffe0ff */
[----:B------:R-:W-:Y:S01]  /*0200*/  @!P1 VIADD R0, R0, 0x1 ;  /* 0x0000000100009836 */ /* 0x000fe20000000000 */
[----:B------:R-:W-:Y:S02]  /*0210*/  ISETP.NE.AND P1, PT, R6, RZ, PT ;  /* 0x000000ff0600720c */ /* 0x000fe40003f25270 */
[----:B------:R-:W-:Y:S02]  /*0220*/  ISETP.GE.U32.AND P0, PT, R2, R7, PT ;  /* 0x000000070200720c */ /* 0x000fe40003f06070 */
[----:B------:R-:W-:Y:S01]  /*0230*/  LOP3.LUT R2, R5, R6, RZ, 0x3c, !PT ;  /* 0x0000000605027212 */ /* 0x000fe200078e3cff */
[----:B-1----:R-:W-:-:S03]  /*0240*/  VIADD R3, R4, 0xffffffe ;  /* 0x0ffffffe04037836 */ /* 0x002fc60000000000 */
[----:B------:R-:W-:Y:S01]  /*0250*/  ISETP.GE.AND P2, PT, R2, RZ, PT ;  /* 0x000000ff0200720c */ /* 0x000fe20003f46270 */
[----:B------:R-:W-:Y:S02]  /*0260*/  IMAD.MOV.U32 R2, RZ, RZ, RZ ;  /* 0x000000ffff027224 */ /* 0x000fe400078e00ff */
[----:B------:R-:W1:Y:S04]  /*0270*/  F2I.FTZ.U32.TRUNC.NTZ R3, R3 ;  /* 0x0000000300037305 */ /* 0x000e68000021f000 */
[----:B------:R-:W-:-:S05]  /*0280*/  @P0 IADD3 R0, PT, PT, R0, 0x1, RZ ;  /* 0x0000000100000810 */ /* 0x000fca0007ffe0ff */
[----:B------:R-:W-:-:S05]  /*0290*/  IMAD.MOV.U32 R10, RZ, RZ, R0 ;  /* 0x000000ffff0a7224 */ /* 0x000fca00078e0000 */
[----:B------:R-:W-:Y:S01]  /*02a0*/  @!P2 IADD3 R10, PT, PT, -R10, RZ, RZ ;  /* 0x000000ff0a0aa210 */ /* 0x000fe20007ffe1ff */
[----:B-1----:R-:W-:Y:S01]  /*02b0*/  IMAD.MOV R0, RZ, RZ, -R3 ;  /* 0x000000ffff007224 */ /* 0x002fe200078e0a03 */
[----:B------:R-:W-:-:S03]  /*02c0*/  @!P1 LOP3.LUT R10, RZ, R6, RZ, 0x33, !PT ;  /* 0x00000006ff0a9212 */ /* 0x000fc600078e33ff */
[----:B------:R-:W-:Y:S01]  /*02d0*/  IMAD R7, R0, R11, RZ ;  /* 0x0000000b00077224 */ /* 0x000fe200078e02ff */
[----:B------:R-:W-:-:S03]  /*02e0*/  IABS R0, R10 ;  /* 0x0000000a00007213 */ /* 0x000fc60000000000 */
[----:B------:R-:W-:Y:S02]  /*02f0*/  IMAD.HI.U32 R2, R3, R7, R2 ;  /* 0x0000000703027227 */ /* 0x000fe400078e0002 */
[----:B------:R-:W1:Y:S04]  /*0300*/  LDC R3, c[0x0][0x360] ;  /* 0x0000d800ff037b82 */ /* 0x000e680000000800 */
[----:B------:R-:W-:-:S04]  /*0310*/  IMAD.HI.U32 R4, R2, R0, RZ ;  /* 0x0000000002047227 */ /* 0x000fc800078e00ff */
[----:B------:R-:W-:-:S04]  /*0320*/  IMAD.MOV R2, RZ, RZ, -R4 ;  /* 0x000000ffff027224 */ /* 0x000fc800078e0a04 */
[C---:B------:R-:W-:Y:S02]  /*0330*/  IMAD R0, R11.reuse, R2, R0 ;  /* 0x000000020b007224 */ /* 0x040fe400078e0200 */
[----:B------:R-:W0:Y:S03]  /*0340*/  S2R R2, SR_TID.X ;  /* 0x0000000000027919 */ /* 0x000e260000002100 */
[----:B------:R-:W-:-:S13]  /*0350*/  ISETP.GT.U32.AND P1, PT, R11, R0, PT ;  /* 0x000000000b00720c */ /* 0x000fda0003f24070 */
[-C--:B------:R-:W-:Y:S01]  /*0360*/  @!P1 IADD3 R0, PT, PT, R0, -R11.reuse, RZ ;  /* 0x8000000b00009210 */ /* 0x080fe20007ffe0ff */
[----:B------:R-:W-:Y:S01]  /*0370*/  @!P1 VIADD R4, R4, 0x1 ;  /* 0x0000000104049836 */ /* 0x000fe20000000000 */
[----:B------:R-:W-:Y:S02]  /*0380*/  ISETP.NE.AND P1, PT, R9, RZ, PT ;  /* 0x000000ff0900720c */ /* 0x000fe40003f25270 */
[----:B------:R-:W-:Y:S02]  /*0390*/  ISETP.GE.U32.AND P0, PT, R0, R11, PT ;  /* 0x0000000b0000720c */ /* 0x000fe40003f06070 */
[----:B------:R-:W-:-:S04]  /*03a0*/  LOP3.LUT R0, R10, R9, RZ, 0x3c, !PT ;  /* 0x000000090a007212 */ /* 0x000fc800078e3cff */
[----:B------:R-:W-:Y:S01]  /*03b0*/  ISETP.GE.AND P2, PT, R0, RZ, PT ;  /* 0x000000ff0000720c */ /* 0x000fe20003f46270 */
[----:B------:R-:W-:-:S04]  /*03c0*/  IMAD.MOV R0, RZ, RZ, -R10 ;  /* 0x000000ffff007224 */ /* 0x000fc800078e0a0a */
[----:B------:R-:W-:Y:S01]  /*03d0*/  IMAD R5, R6, R0, R5 ;  /* 0x0000000006057224 */ /* 0x000fe200078e0205 */
[----:B------:R-:W-:Y:S01]  /*03e0*/  MOV R0, 0xff800000 ;  /* 0xff80000000007802 */ /* 0x000fe20000000f00 */
[----:B------:R-:W-:Y:S01]  /*03f0*/  @P0 VIADD R4, R4, 0x1 ;  /* 0x0000000104040836 */ /* 0x000fe20000000000 */
[----:B0-----:R-:W-:-:S05]  /*0400*/  ISETP.GE.AND P0, PT, R2, UR5, PT ;  /* 0x0000000502007c0c */ /* 0x001fca000bf06270 */
[----:B------:R-:W-:Y:S02]  /*0410*/  @!P2 IADD3 R4, PT, PT, -R4, RZ, RZ ;  /* 0x000000ff0404a210 */ /* 0x000fe40007ffe1ff */
[----:B------:R-:W-:-:S05]  /*0420*/  @!P1 LOP3.LUT R4, RZ, R9, RZ, 0x33, !PT ;  /* 0x00000009ff049212 */ /* 0x000fca00078e33ff */
[----:B------:R-:W-:-:S04]  /*0430*/  IMAD.MOV R8, RZ, RZ, -R4 ;  /* 0x000000ffff087224 */ /* 0x000fc800078e0a04 */
[----:B------:R-:W-:Y:S01]  /*0440*/  IMAD R7, R9, R8, R10 ;  /* 0x0000000809077224 */ /* 0x000fe200078e020a */
[----:B-1234-:R-:W-:Y:S06]  /*0450*/  @P0 BRA `(.L_x_1) ;  /* 0x0000000400a80947 */ /* 0x01efec0003800000 */
[----:B------:R-:W0:Y:S01]  /*0460*/  I2F.U32.RP R12, R3 ;  /* 0x00000003000c7306 */ /* 0x000e220000209000 */
[----:B------:R-:W-:Y:S01]  /*0470*/  IADD3 R0, PT, PT, R2, R3, RZ ;  /* 0x0000000302007210 */ /* 0x000fe20007ffe0ff */
[----:B------:R-:W-:Y:S01]  /*0480*/  IMAD R17, R4, R9, R7 ;  /* 0x0000000904117224 */ /* 0x000fe200078e0207 */
[----:B------:R-:W-:Y:S01]  /*0490*/  ISETP.NE.U32.AND P2, PT, R3, RZ, PT ;  /* 0x000000ff0300720c */ /* 0x000fe20003f45070 */
[----:B------:R-:W-:Y:S01]  /*04a0*/  BSSY.RECONVERGENT B1, `(.L_x_2) ;  /* 0x0000032000017945 */ /* 0x000fe20003800200 */
[C---:B------:R-:W-:Y:S01]  /*04b0*/  ISETP.GE.U32.AND P0, PT, R0.reuse, UR5, PT ;  /* 0x0000000500007c0c */ /* 0x040fe2000bf06070 */
[----:B------:R-:W-:Y:S01]  /*04c0*/  IMAD R17, R17, R6, R5 ;  /* 0x0000000611117224 */ /* 0x000fe200078e0205 */
[----:B------:R-:W-:Y:S01]  /*04d0*/  VIMNMX.U32 R13, PT, PT, R0, UR5, !PT ;  /* 0x00000005000d7c48 */ /* 0x000fe2000ffe0000 */
[----:B------:R-:W-:Y:S01]  /*04e0*/  IMAD.MOV.U32 R14, RZ, RZ, R2 ;  /* 0x000000ffff0e7224 */ /* 0x000fe200078e0002 */
[----:B0-----:R-:W0:Y:S02]  /*04f0*/  MUFU.RCP R12, R12 ;  /* 0x0000000c000c7308 */ /* 0x001e240000001000 */
[----:B0-----:R-:W-:-:S06]  /*0500*/  VIADD R10, R12, 0xffffffe ;  /* 0x0ffffffe0c0a7836 */ /* 0x001fcc0000000000 */
[----:B------:R0:W1:Y:S02]  /*0510*/  F2I.FTZ.U32.TRUNC.NTZ R11, R10 ;  /* 0x0000000a000b7305 */ /* 0x000064000021f000 */
[----:B0-----:R-:W-:Y:S02]  /*0520*/  IMAD.MOV.U32 R10, RZ, RZ, RZ ;  /* 0x000000ffff0a7224 */ /* 0x001fe400078e00ff */
[----:B-1----:R-:W-:-:S04]  /*0530*/  IMAD.MOV R8, RZ, RZ, -R11 ;  /* 0x000000ffff087224 */ /* 0x002fc800078e0a0b */
[----:B------:R-:W-:Y:S01]  /*0540*/  IMAD R15, R8, R3, RZ ;  /* 0x00000003080f7224 */ /* 0x000fe200078e02ff */
[----:B------:R-:W-:-:S03]  /*0550*/  SEL R8, RZ, 0x1, P0 ;  /* 0x00000001ff087807 */ /* 0x000fc60000000000 */
[----:B------:R-:W-:Y:S01]  /*0560*/  IMAD.HI.U32 R11, R11, R15, R10 ;  /* 0x0000000f0b0b7227 */ /* 0x000fe200078e000a */
[----:B------:R-:W-:-:S05]  /*0570*/  IADD3 R0, PT, PT, R13, -R0, -R8 ;  /* 0x800000000d007210 */ /* 0x000fca0007ffe808 */
[----:B------:R-:W-:-:S04]  /*0580*/  IMAD.HI.U32 R11, R11, R0, RZ ;  /* 0x000000000b0b7227 */ /* 0x000fc800078e00ff */
[----:B------:R-:W-:-:S04]  /*0590*/  IMAD.MOV R10, RZ, RZ, -R11 ;  /* 0x000000ffff0a7224 */ /* 0x000fc800078e0a0b */
[----:B------:R-:W-:-:S05]  /*05a0*/  IMAD R0, R3, R10, R0 ;  /* 0x0000000a03007224 */ /* 0x000fca00078e0200 */
[----:B------:R-:W-:-:S13]  /*05b0*/  ISETP.GE.U32.AND P0, PT, R0, R3, PT ;  /* 0x000000030000720c */ /* 0x000fda0003f06070 */
[----:B------:R-:W-:Y:S01]  /*05c0*/  @P0 IADD3 R0, PT, PT, R0, -R3, RZ ;  /* 0x8000000300000210 */ /* 0x000fe20007ffe0ff */
[----:B------:R-:W-:-:S03]  /*05d0*/  @P0 VIADD R11, R11, 0x1 ;  /* 0x000000010b0b0836 */ /* 0x000fc60000000000 */
[----:B------:R-:W-:-:S13]  /*05e0*/  ISETP.GE.U32.AND P1, PT, R0, R3, PT ;  /* 0x000000030000720c */ /* 0x000fda0003f26070 */
[----:B------:R-:W-:Y:S01]  /*05f0*/  @P1 VIADD R11, R11, 0x1 ;  /* 0x000000010b0b1836 */ /* 0x000fe20000000000 */
[----:B------:R-:W-:-:S04]  /*0600*/  @!P2 LOP3.LUT R11, RZ, R3, RZ, 0x33, !PT ;  /* 0x00000003ff0ba212 */ /* 0x000fc800078e33ff */
[----:B------:R-:W-:-:S04]  /*0610*/  IADD3 R11, PT, PT, R8, R11, RZ ;  /* 0x0000000b080b7210 */ /* 0x000fc80007ffe0ff */
[C---:B------:R-:W-:Y:S02]  /*0620*/  LOP3.LUT R0, R11.reuse, 0x3, RZ, 0xc0, !PT ;  /* 0x000000030b007812 */ /* 0x040fe400078ec0ff */
[----:B------:R-:W-:Y:S02]  /*0630*/  ISETP.GE.U32.AND P1, PT, R11, 0x3, PT ;  /* 0x000000030b00780c */ /* 0x000fe40003f26070 */
[----:B------:R-:W-:Y:S01]  /*0640*/  ISETP.NE.AND P0, PT, R0, 0x3, PT ;  /* 0x000000030000780c */ /* 0x000fe20003f05270 */
[----:B------:R-:W-:-:S12]  /*0650*/  IMAD.MOV.U32 R0, RZ, RZ, -0x800000 ;  /* 0xff800000ff007424 */ /* 0x000fd800078e00ff */
[----:B------:R-:W-:Y:S05]  /*0660*/  @!P0 BRA `(.L_x_3) ;  /* 0x0000000000548947 */ /* 0x000fea0003800000 */
[----:B------:R-:W0:Y:S01]  /*0670*/  LDC.U8 R8, c[0x0][0x398] ;  /* 0x0000e600ff087b82 */ /* 0x000e220000000000 */
[----:B------:R-:W-:Y:S01]  /*0680*/  IADD3 R0, PT, PT, R11, 0x1, RZ ;  /* 0x000000010b007810 */ /* 0x000fe20007ffe0ff */
[--C-:B------:R-:W-:Y:S02]  /*0690*/  IMAD R10, R17, UR5, R2.reuse ;  /* 0x00000005110a7c24 */ /* 0x100fe4000f8e0202 */
[----:B------:R-:W-:Y:S01]  /*06a0*/  IMAD.MOV.U32 R14, RZ, RZ, R2 ;  /* 0x000000ffff0e7224 */ /* 0x000fe200078e0002 */
[----:B------:R-:W-:Y:S01]  /*06b0*/  LOP3.LUT R6, R0, 0x3, RZ, 0xc0, !PT ;  /* 0x0000000300067812 */ /* 0x000fe200078ec0ff */
[----:B------:R-:W-:-:S03]  /*06c0*/  IMAD.MOV.U32 R0, RZ, RZ, -0x800000 ;  /* 0xff800000ff007424 */ /* 0x000fc600078e00ff */
[----:B------:R-:W-:Y:S02]  /*06d0*/  IADD3 R6, PT, PT, -R6, RZ, RZ ;  /* 0x000000ff06067210 */ /* 0x000fe40007ffe1ff */
[----:B0-----:R-:W-:-:S07]  /*06e0*/  PRMT R12, R8, 0x8880, RZ ;  /* 0x00008880080c7816 */ /* 0x001fce00000000ff */
.L_x_4:
[----:B------:R-:W-:-:S04]  /*06f0*/  ISETP.GT.U32.AND P0, PT, R14, R5, PT ;  /* 0x000000050e00720c */ /* 0x000fc80003f04070 */
[----:B------:R-:W-:-:S13]  /*0700*/  ISETP.NE.AND P0, PT, R12, RZ, P0 ;  /* 0x000000ff0c00720c */ /* 0x000fda0000705270 */
[----:B------:R-:W0:Y:S02]  /*0710*/  @!P0 LDC.64 R8, c[0x0][0x380] ;  /* 0x0000e000ff088b82 */ /* 0x000e240000000a00 */
[----:B0-----:R-:W-:-:S06]  /*0720*/  @!P0 IMAD.WIDE R8, R10, 0x2, R8 ;  /* 0x000000020a088825 */ /* 0x001fcc00078e0208 */
[----:B------:R-:W2:Y:S01]  /*0730*/  @!P0 LDG.E.U16 R8, desc[UR8][R8.64] ;  /* 0x0000000808088981 */ /* 0x000ea2000c1e1500 */
[----:B------:R-:W-:Y:S01]  /*0740*/  VIADD R6, R6, 0x1 ;  /* 0x0000000106067836 */ /* 0x000fe20000000000 */
[C---:B------:R-:W-:Y:S01]  /*0750*/  IADD3 R14, PT, PT, R3.reuse, R14, RZ ;  /* 0x0000000e030e7210 */ /* 0x040fe20007ffe0ff */
[----:B------:R-:W-:-:S03]  /*0760*/  IMAD.IADD R10, R3, 0x1, R10 ;  /* 0x00000001030a7824 */ /* 0x000fc600078e020a */
[----:B------:R-:W-:Y:S01]  /*0770*/  ISETP.NE.AND P3, PT, R6, RZ, PT ;  /* 0x000000ff0600720c */ /* 0x000fe20003f65270 */
[----:B--2---:R-:W-:-:S05]  /*0780*/  @!P0 IMAD.U32 R11, R8, 0x10000, RZ ;  /* 0x00010000080b8824 */ /* 0x004fca00078e00ff */
[----:B------:R-:W-:-:S04]  /*0790*/  @!P0 FSETP.GT.AND P2, PT, R11, R0, PT ;  /* 0x000000000b00820b */ /* 0x000fc80003f44000 */
[----:B------:R-:W-:-:S03]  /*07a0*/  @!P0 FSEL R0, R11, R0, P2 ;  /* 0x000000000b008208 */ /* 0x000fc60001000000 */
[----:B------:R-:W-:Y:S06]  /*07b0*/  @P3 BRA `(.L_x_4) ;  /* 0xfffffffc00cc3947 */ /* 0x000fec000383ffff */
.L_x_3:
[----:B------:R-:W-:Y:S05]  /*07c0*/  BSYNC.RECONVERGENT B1 ;  /* 0x0000000000017941 */ /* 0x000fea0003800200 */
.L_x_2:
[----:B------:R-:W-:Y:S05]  /*07d0*/  @!P1 BRA `(.L_x_1) ;  /* 0x0000000000c89947 */ /* 0x000fea0003800000 */
[----:B------:R-:W0:Y:S02]  /*07e0*/  LDCU.U8 UR4, c[0x0][0x398] ;  /* 0x00007300ff0477ac */ /* 0x000e240008000000 */
[----:B0-----:R-:W-:-:S06]  /*07f0*/  UPRMT UR4, UR4, 0x8880, URZ ;  /* 0x0000888004047896 */ /* 0x001fcc00080000ff */
[----:B------:R-:W-:-:S07]  /*0800*/  IMAD.U32 R20, RZ, RZ, UR4 ;  /* 0x00000004ff147e24 */ /* 0x000fce000f8e00ff */
.L_x_5:
[----:B------:R-:W-:Y:S01]  /*0810*/  UPRMT UR4, UR7, 0x8880, URZ ;  /* 0x0000888007047896 */ /* 0x000fe200080000ff */
[-C--:B------:R-:W-:Y:S02]  /*0820*/  ISETP.GT.U32.AND P0, PT, R14, R5.reuse, PT ;  /* 0x000000050e00720c */ /* 0x080fe40003f04070 */
[----:B------:R-:W-:Y:S02]  /*0830*/  IADD3 R22, PT, PT, R3, R14, RZ ;  /* 0x0000000e03167210 */ /* 0x000fe40007ffe0ff */
[----:B------:R-:W-:Y:S01]  /*0840*/  ISETP.NE.AND P0, PT, R20, RZ, P0 ;  /* 0x000000ff1400720c */ /* 0x000fe20000705270 */
[----:B------:R-:W-:Y:S01]  /*0850*/  IMAD.U32 R20, RZ, RZ, UR4 ;  /* 0x00000004ff147e24 */ /* 0x000fe2000f8e00ff */
[C---:B------:R-:W-:Y:S01]  /*0860*/  ISETP.GT.U32.AND P1, PT, R22.reuse, R5, PT ;  /* 0x000000051600720c */ /* 0x040fe20003f24070 */
[----:B------:R-:W-:-:S03]  /*0870*/  IMAD.IADD R18, R22, 0x1, R3 ;  /* 0x0000000116127824 */ /* 0x000fc600078e0203 */
[----:B------:R-:W-:Y:S02]  /*0880*/  ISETP.NE.AND P1, PT, R20, RZ, P1 ;  /* 0x000000ff1400720c */ /* 0x000fe40000f25270 */
[C---:B------:R-:W-:Y:S02]  /*0890*/  ISETP.GT.U32.AND P2, PT, R18.reuse, R5, PT ;  /* 0x000000051200720c */ /* 0x040fe40003f44070 */
[----:B------:R-:W-:Y:S02]  /*08a0*/  IADD3 R6, PT, PT, R18, R3, RZ ;  /* 0x0000000312067210 */ /* 0x000fe40007ffe0ff */
[----:B------:R-:W-:Y:S01]  /*08b0*/  ISETP.NE.AND P2, PT, R20, RZ, P2 ;  /* 0x000000ff1400720c */ /* 0x000fe20001745270 */
[----:B------:R-:W0:Y:S01]  /*08c0*/  @!P0 LDC.64 R10, c[0x0][0x380] ;  /* 0x0000e000ff0a8b82 */ /* 0x000e220000000a00 */
[----:B------:R-:W-:Y:S01]  /*08d0*/  ISETP.GT.U32.AND P3, PT, R6, R5, PT ;  /* 0x000000050600720c */ /* 0x000fe20003f64070 */
[----:B------:R-:W-:-:S03]  /*08e0*/  @!P0 IMAD R15, R17, UR6, R14 ;  /* 0x00000006110f8c24 */ /* 0x000fc6000f8e020e */
[----:B------:R-:W-:-:S03]  /*08f0*/  ISETP.NE.AND P3, PT, R20, RZ, P3 ;  /* 0x000000ff1400720c */ /* 0x000fc60001f65270 */
[----:B------:R-:W1:Y:S08]  /*0900*/  @!P1 LDC R21, c[0x0][0x394] ;  /* 0x0000e500ff159b82 */ /* 0x000e700000000800 */
[----:B------:R-:W2:Y:S08]  /*0910*/  @!P1 LDC.64 R12, c[0x0][0x380] ;  /* 0x0000e000ff0c9b82 */ /* 0x000eb00000000a00 */
[----:B------:R-:W3:Y:S01]  /*0920*/  @!P2 LDC R19, c[0x0][0x394] ;  /* 0x0000e500ff13ab82 */ /* 0x000ee20000000800 */
[----:B0-----:R-:W-:-:S06]  /*0930*/  @!P0 IMAD.WIDE R14, R15, 0x2, R10 ;  /* 0x000000020f0e8825 */ /* 0x001fcc00078e020a */
[----:B------:R-:W4:Y:S01]  /*0940*/  @!P0 LDG.E.U16 R14, desc[UR8][R14.64] ;  /* 0x000000080e0e8981 */ /* 0x000f22000c1e1500 */
[----:B------:R-:W0:Y:S08]  /*0950*/  @!P2 LDC.64 R8, c[0x0][0x380] ;  /* 0x0000e000ff08ab82 */ /* 0x000e300000000a00 */
[----:B------:R-:W5:Y:S01]  /*0960*/  @!P3 LDC R16, c[0x0][0x394] ;  /* 0x0000e500ff10bb82 */ /* 0x000f620000000800 */
[----:B-1----:R-:W-:-:S07]  /*0970*/  @!P1 IMAD R21, R17, R21, R22 ;  /* 0x0000001511159224 */ /* 0x002fce00078e0216 */
[----:B------:R-:W1:Y:S01]  /*0980*/  @!P3 LDC.64 R10, c[0x0][0x380] ;  /* 0x0000e000ff0abb82 */ /* 0x000e620000000a00 */
[----:B--2---:R-:W-:-:S04]  /*0990*/  @!P1 IMAD.WIDE R12, R21, 0x2, R12 ;  /* 0x00000002150c9825 */ /* 0x004fc800078e020c */
[----:B---3--:R-:W-:Y:S02]  /*09a0*/  @!P2 IMAD R19, R17, R19, R18 ;  /* 0x000000131113a224 */ /* 0x008fe400078e0212 */
[----:B------:R-:W2:Y:S02]  /*09b0*/  @!P1 LDG.E.U16 R12, desc[UR8][R12.64] ;  /* 0x000000080c0c9981 */ /* 0x000ea4000c1e1500 */
[----:B0-----:R-:W-:-:S06]  /*09c0*/  @!P2 IMAD.WIDE R8, R19, 0x2, R8 ;  /* 0x000000021308a825 */ /* 0x001fcc00078e0208 */
[----:B------:R-:W3:Y:S01]  /*09d0*/  @!P2 LDG.E.U16 R8, desc[UR8][R8.64] ;  /* 0x000000080808a981 */ /* 0x000ee2000c1e1500 */
[----:B-----5:R-:W-:-:S04]  /*09e0*/  @!P3 IMAD R19, R17, R16, R6 ;  /* 0x000000101113b224 */ /* 0x020fc800078e0206 */
[----:B-1----:R-:W-:-:S06]  /*09f0*/  @!P3 IMAD.WIDE R10, R19, 0x2, R10 ;  /* 0x00000002130ab825 */ /* 0x002fcc00078e020a */
[----:B------:R-:W5:Y:S01]  /*0a00*/  @!P3 LDG.E.U16 R10, desc[UR8][R10.64] ;  /* 0x000000080a0ab981 */ /* 0x000f62000c1e1500 */
[----:B----4-:R-:W-:-:S05]  /*0a10*/  @!P0 IMAD.U32 R19, R14, 0x10000, RZ ;  /* 0x000100000e138824 */ /* 0x010fca00078e00ff */
[----:B------:R-:W-:-:S04]  /*0a20*/  @!P0 FSETP.GT.AND P4, PT, R19, R0, PT ;  /* 0x000000001300820b */ /* 0x000fc80003f84000 */
[----:B------:R-:W-:Y:S01]  /*0a30*/  @!P0 FSEL R0, R19, R0, P4 ;  /* 0x0000000013008208 */ /* 0x000fe20002000000 */
[----:B------:R-:W-:Y:S02]  /*0a40*/  IMAD.IADD R14, R6, 0x1, R3 ;  /* 0x00000001060e7824 */ /* 0x000fe400078e0203 */
[----:B--2---:R-:W-:-:S05]  /*0a50*/  @!P1 IMAD.U32 R15, R12, 0x10000, RZ ;  /* 0x000100000c0f9824 */ /* 0x004fca00078e00ff */
[CC--:B------:R-:W-:Y:S02]  /*0a60*/  @!P1 FSETP.GT.AND P0, PT, R15.reuse, R0.reuse, PT ;  /* 0x000000000f00920b */ /* 0x0c0fe40003f04000 */
[----:B---3--:R-:W-:Y:S02]  /*0a70*/  @!P2 SHF.L.U32 R13, R8, 0x10, RZ ;  /* 0x00000010080da819 */ /* 0x008fe400000006ff */
[----:B------:R-:W-:Y:S02]  /*0a80*/  @!P1 FSEL R0, R15, R0, P0 ;  /* 0x000000000f009208 */ /* 0x000fe40000000000 */
[----:B------:R-:W-:Y:S02]  /*0a90*/  ISETP.GE.AND P1, PT, R14, UR6, PT ;  /* 0x000000060e007c0c */ /* 0x000fe4000bf26270 */
[----:B------:R-:W-:-:S04]  /*0aa0*/  @!P2 FSETP.GT.AND P0, PT, R13, R0, PT ;  /* 0x000000000d00a20b */ /* 0x000fc80003f04000 */
[----:B------:R-:W-:Y:S01]  /*0ab0*/  @!P2 FSEL R0, R13, R0, P0 ;  /* 0x000000000d00a208 */ /* 0x000fe20000000000 */
[----:B-----5:R-:W-:-:S05]  /*0ac0*/  @!P3 IMAD.U32 R9, R10, 0x10000, RZ ;  /* 0x000100000a09b824 */ /* 0x020fca00078e00ff */
[----:B------:R-:W-:-:S04]  /*0ad0*/  @!P3 FSETP.GT.AND P0, PT, R9, R0, PT ;  /* 0x000000000900b20b */ /* 0x000fc80003f04000 */
[----:B------:R-:W-:Y:S01]  /*0ae0*/  @!P3 FSEL R0, R9, R0, P0 ;  /* 0x000000000900b208 */ /* 0x000fe20000000000 */
[----:B------:R-:W-:Y:S08]  /*0af0*/  @!P1 BRA `(.L_x_5) ;  /* 0xfffffffc00449947 */ /* 0x000ff0000383ffff */
.L_x_1:
[----:B------:R-:W-:Y:S05]  /*0b00*/  BSYNC.RECONVERGENT B0 ;  /* 0x0000000000007941 */ /* 0x000fea0003800200 */
.L_x_0:
[----:B------:R-:W0:Y:S01]  /*0b10*/  S2UR UR5, SR_CgaCtaId ;  /* 0x00000000000579c3 */ /* 0x000e220000008800 */
[----:B------:R-:W1:Y:S01]  /*0b20*/  LDCU UR7, c[0x0][0x394] ;  /* 0x00007280ff0777ac */ /* 0x000e620008000800 */
[----:B------:R-:W-:Y:S01]  /*0b30*/  ISETP.GE.U32.AND P0, PT, R3, 0x2, PT ;  /* 0x000000020300780c */ /* 0x000fe20003f06070 */
[----:B------:R-:W-:Y:S01]  /*0b40*/  UMOV UR4, 0x400 ;  /* 0x0000040000047882 */ /* 0x000fe20000000000 */
[----:B------:R-:W2:Y:S04]  /*0b50*/  LDCU UR10, c[0x0][0x394] ;  /* 0x00007280ff0a77ac */ /* 0x000ea80008000800 */
[----:B------:R-:W3:Y:S01]  /*0b60*/  S2UR UR6, SR_CgaCtaId ;  /* 0x00000000000679c3 */ /* 0x000ee20000008800 */
[----:B------:R-:W4:Y:S01]  /*0b70*/  LDCU.U8 UR11, c[0x0][0x398] ;  /* 0x00007300ff0b77ac */ /* 0x000f220008000000 */
[----:B-1----:R-:W-:Y:S01]  /*0b80*/  ISETP.GE.AND P1, PT, R2, UR7, PT ;  /* 0x0000000702007c0c */ /* 0x002fe2000bf26270 */
[----:B0-----:R-:W-:-:S06]  /*0b90*/  ULEA UR4, UR5, UR4, 0x18 ;  /* 0x0000000405047291 */ /* 0x001fcc000f8ec0ff */
[----:B------:R-:W-:Y:S01]  /*0ba0*/  LEA R11, R2, UR4, 0x2 ;  /* 0x00000004020b7c11 */ /* 0x000fe2000f8e10ff */
[----:B------:R-:W-:Y:S02]  /*0bb0*/  UMOV UR4, 0x400 ;  /* 0x0000040000047882 */ /* 0x000fe40000000000 */
[----:B---3--:R-:W-:Y:S02]  /*0bc0*/  ULEA UR4, UR6, UR4, 0x18 ;  /* 0x0000000406047291 */ /* 0x008fe4000f8ec0ff */
[----:B------:R0:W-:Y:S01]  /*0bd0*/  STS [R11], R0 ;  /* 0x000000000b007388 */ /* 0x0001e20000000800 */
[----:B------:R-:W-:Y:S06]  /*0be0*/  BAR.SYNC.DEFER_BLOCKING 0x0 ;  /* 0x0000000000007b1d */ /* 0x000fec0000010000 */
[----:B--2-4-:R-:W-:Y:S05]  /*0bf0*/  @!P0 BRA `(.L_x_6) ;  /* 0x0000000000308947 */ /* 0x014fea0003800000 */
[----:B0-----:R-:W-:-:S07]  /*0c00*/  MOV R0, R3 ;  /* 0x0000000300007202 */ /* 0x001fce0000000f00 */
.L_x_7:
[----:B------:R-:W-:-:S04]  /*0c10*/  SHF.R.U32.HI R10, RZ, 0x1, R0 ;  /* 0x00000001ff0a7819 */ /* 0x000fc80000011600 */
[----:B------:R-:W-:-:S13]  /*0c20*/  ISETP.GE.U32.AND P0, PT, R2, R10, PT ;  /* 0x0000000a0200720c */ /* 0x000fda0003f06070 */
[----:B------:R-:W-:Y:S01]  /*0c30*/  @!P0 IMAD R8, R10, 0x4, R11 ;  /* 0x000000040a088824 */ /* 0x000fe200078e020b */
[----:B------:R-:W-:Y:S04]  /*0c40*/  @!P0 LDS R6, [R11] ;  /* 0x000000000b068984 */ /* 0x000fe80000000800 */
[----:B------:R-:W0:Y:S02]  /*0c50*/  @!P0 LDS R9, [R8] ;  /* 0x0000000008098984 */ /* 0x000e240000000800 */
[----:B0-----:R-:W-:-:S05]  /*0c60*/  @!P0 FMNMX R6, R6, R9, !PT ;  /* 0x0000000906068209 */ /* 0x001fca0007800000 */
[----:B------:R1:W-:Y:S01]  /*0c70*/  @!P0 STS [R11], R6 ;  /* 0x000000060b008388 */ /* 0x0003e20000000800 */
[----:B------:R-:W-:Y:S01]  /*0c80*/  BAR.SYNC.DEFER_BLOCKING 0x0 ;  /* 0x0000000000007b1d */ /* 0x000fe20000010000 */
[----:B------:R-:W-:Y:S01]  /*0c90*/  ISETP.GT.U32.AND P0, PT, R0, 0x3, PT ;  /* 0x000000030000780c */ /* 0x000fe20003f04070 */
[----:B------:R-:W-:-:S12]  /*0ca0*/  IMAD.MOV.U32 R0, RZ, RZ, R10 ;  /* 0x000000ffff007224 */ /* 0x000fd800078e000a */
[----:B-1----:R-:W-:Y:S05]  /*0cb0*/  @P0 BRA `(.L_x_7) ;  /* 0xfffffffc00d40947 */ /* 0x002fea000383ffff */
.L_x_6:
[----:B------:R-:W-:Y:S01]  /*0cc0*/  BSSY.RECONVERGENT B0, `(.L_x_8) ;  /* 0x00000af000007945 */ /* 0x000fe20003800200 */
[----:B------:R-:W-:-:S03]  /*0cd0*/  HFMA2 R6, -RZ, RZ, 0, 0 ;  /* 0x00000000ff067431 */ /* 0x000fc600000001ff */
[----:B------:R-:W-:Y:S05]  /*0ce0*/  @P1 BRA `(.L_x_9) ;  /* 0x0000000800b01947 */ /* 0x000fea0003800000 */
[----:B------:R-:W1:Y:S01]  /*0cf0*/  I2F.U32.RP R10, R3 ;  /* 0x00000003000a7306 */ /* 0x000e620000209000 */
[----:B------:R-:W-:Y:S01]  /*0d00*/  IADD3 R6, PT, PT, R2, R3, RZ ;  /* 0x0000000302067210 */ /* 0x000fe20007ffe0ff */
[----:B------:R-:W2:Y:S01]  /*0d10*/  LDCU UR5, c[0x0][0x38c] ;  /* 0x00007180ff0577ac */ /* 0x000ea20008000800 */
[----:B------:R-:W-:Y:S01]  /*0d20*/  ISETP.NE.U32.AND P2, PT, R3, RZ, PT ;  /* 0x000000ff0300720c */ /* 0x000fe20003f45070 */
[----:B------:R-:W-:Y:S01]  /*0d30*/  BSSY.RECONVERGENT B1, `(.L_x_10) ;  /* 0x0000042000017945 */ /* 0x000fe20003800200 */
[C---:B------:R-:W-:Y:S01]  /*0d40*/  ISETP.GE.AND P0, PT, R6.reuse, UR7, PT ;  /* 0x0000000706007c0c */ /* 0x040fe2000bf06270 */
[----:B------:R-:W3:Y:S01]  /*0d50*/  LDCU UR6, c[0x0][0x390] ;  /* 0x00007200ff0677ac */ /* 0x000ee20008000800 */
[----:B0-----:R-:W-:Y:S01]  /*0d60*/  VIMNMX R0, PT, PT, R6, UR7, !PT ;  /* 0x0000000706007c48 */ /* 0x001fe2000ffe0100 */
[----:B------:R-:W-:Y:S01]  /*0d70*/  IMAD.MOV.U32 R14, RZ, RZ, R2 ;  /* 0x000000ffff0e7224 */ /* 0x000fe200078e0002 */
[----:B------:R-:W-:-:S04]  /*0d80*/  SEL R11, RZ, 0x1, P0 ;  /* 0x00000001ff0b7807 */ /* 0x000fc80000000000 */
[----:B------:R-:W-:Y:S01]  /*0d90*/  IADD3 R0, PT, PT, R0, -R6, -R11 ;  /* 0x8000000600007210 */ /* 0x000fe20007ffe80b */
[----:B-1----:R-:W0:Y:S02]  /*0da0*/  MUFU.RCP R10, R10 ;  /* 0x0000000a000a7308 */ /* 0x002e240000001000 */
[----:B0-----:R-:W-:-:S06]  /*0db0*/  VIADD R8, R10, 0xffffffe ;  /* 0x0ffffffe0a087836 */ /* 0x001fcc0000000000 */
[----:B------:R0:W1:Y:S02]  /*0dc0*/  F2I.FTZ.U32.TRUNC.NTZ R9, R8 ;  /* 0x0000000800097305 */ /* 0x000064000021f000 */
[----:B0-----:R-:W-:Y:S02]  /*0dd0*/  IMAD.MOV.U32 R8, RZ, RZ, RZ ;  /* 0x000000ffff087224 */ /* 0x001fe400078e00ff */
[----:B-1----:R-:W-:-:S04]  /*0de0*/  IMAD.MOV R12, RZ, RZ, -R9 ;  /* 0x000000ffff0c7224 */ /* 0x002fc800078e0a09 */
[----:B------:R-:W-:-:S04]  /*0df0*/  IMAD R13, R12, R3, RZ ;  /* 0x000000030c0d7224 */ /* 0x000fc800078e02ff */
[----:B------:R-:W-:-:S06]  /*0e00*/  IMAD.HI.U32 R13, R9, R13, R8 ;  /* 0x0000000d090d7227 */ /* 0x000fcc00078e0008 */
[----:B------:R-:W-:-:S04]  /*0e10*/  IMAD.HI.U32 R6, R13, R0, RZ ;  /* 0x000000000d067227 */ /* 0x000fc800078e00ff */
[----:B------:R-:W-:-:S04]  /*0e20*/  IMAD.MOV R8, RZ, RZ, -R6 ;  /* 0x000000ffff087224 */ /* 0x000fc800078e0a06 */
[----:B------:R-:W-:Y:S02]  /*0e30*/  IMAD R0, R3, R8, R0 ;  /* 0x0000000803007224 */ /* 0x000fe400078e0200 */
[----:B--2---:R-:W-:-:S03]  /*0e40*/  IMAD R8, R4, UR5, R7 ;  /* 0x0000000504087c24 */ /* 0x004fc6000f8e0207 */
[----:B------:R-:W-:Y:S01]  /*0e50*/  ISETP.GE.U32.AND P0, PT, R0, R3, PT ;  /* 0x000000030000720c */ /* 0x000fe20003f06070 */
[----:B---3--:R-:W-:-:S12]  /*0e60*/  IMAD R15, R8, UR6, R5 ;  /* 0x00000006080f7c24 */ /* 0x008fd8000f8e0205 */
[----:B------:R-:W-:Y:S01]  /*0e70*/  @P0 IADD3 R0, PT, PT, R0, -R3, RZ ;  /* 0x8000000300000210 */ /* 0x000fe20007ffe0ff */
[----:B------:R-:W-:-:S03]  /*0e80*/  @P0 VIADD R6, R6, 0x1 ;  /* 0x0000000106060836 */ /* 0x000fc60000000000 */
[-C--:B------:R-:W-:Y:S02]  /*0e90*/  ISETP.GE.U32.AND P1, PT, R0, R3.reuse, PT ;  /* 0x000000030000720c */ /* 0x080fe40003f26070 */
[----:B------:R-:W0:Y:S11]  /*0ea0*/  LDS R0, [UR4] ;  /* 0x00000004ff007984 */ /* 0x000e360008000800 */
[----:B------:R-:W-:Y:S01]  /*0eb0*/  @P1 VIADD R6, R6, 0x1 ;  /* 0x0000000106061836 */ /* 0x000fe20000000000 */
[----:B------:R-:W-:-:S04]  /*0ec0*/  @!P2 LOP3.LUT R6, RZ, R3, RZ, 0x33, !PT ;  /* 0x00000003ff06a212 */ /* 0x000fc800078e33ff */
[----:B------:R-:W-:-:S04]  /*0ed0*/  IADD3 R11, PT, PT, R11, R6, RZ ;  /* 0x000000060b0b7210 */ /* 0x000fc80007ffe0ff */
[C---:B------:R-:W-:Y:S02]  /*0ee0*/  LOP3.LUT R6, R11.reuse, 0x3, RZ, 0xc0, !PT ;  /* 0x000000030b067812 */ /* 0x040fe400078ec0ff */
[----:B------:R-:W-:Y:S02]  /*0ef0*/  ISETP.GE.U32.AND P1, PT, R11, 0x3, PT ;  /* 0x000000030b00780c */ /* 0x000fe40003f26070 */
[----:B------:R-:W-:Y:S01]  /*0f00*/  ISETP.NE.AND P0, PT, R6, 0x3, PT ;  /* 0x000000030600780c */ /* 0x000fe20003f05270 */
[----:B------:R-:W-:-:S12]  /*0f10*/  IMAD.MOV.U32 R6, RZ, RZ, RZ ;  /* 0x000000ffff067224 */ /* 0x000fd800078e00ff */
[----:B------:R-:W-:Y:S05]  /*0f20*/  @!P0 BRA `(.L_x_11) ;  /* 0x0000000000888947 */ /* 0x000fea0003800000 */
[----:B------:R-:W1:Y:S01]  /*0f30*/  LDC.U8 R10, c[0x0][0x398] ;  /* 0x0000e600ff0a7b82 */ /* 0x000e620000000000 */
[----:B------:R-:W-:Y:S01]  /*0f40*/  IADD3 R6, PT, PT, R11, 0x1, RZ ;  /* 0x000000010b067810 */ /* 0x000fe20007ffe0ff */
[--C-:B------:R-:W-:Y:S02]  /*0f50*/  IMAD R12, R15, UR7, R2.reuse ;  /* 0x000000070f0c7c24 */ /* 0x100fe4000f8e0202 */
[----:B------:R-:W-:Y:S01]  /*0f60*/  IMAD.MOV.U32 R14, RZ, RZ, R2 ;  /* 0x000000ffff0e7224 */ /* 0x000fe200078e0002 */
[----:B------:R-:W-:Y:S01]  /*0f70*/  LOP3.LUT R16, R6, 0x3, RZ, 0xc0, !PT ;  /* 0x0000000306107812 */ /* 0x000fe200078ec0ff */
[----:B------:R-:W-:Y:S02]  /*0f80*/  IMAD.MOV.U32 R6, RZ, RZ, RZ ;  /* 0x000000ffff067224 */ /* 0x000fe400078e00ff */
[----:B------:R-:W2:Y:S01]  /*0f90*/  LDC.64 R8, c[0x0][0x380] ;  /* 0x0000e000ff087b82 */ /* 0x000ea20000000a00 */
[----:B------:R-:W-:Y:S02]  /*0fa0*/  IADD3 R16, PT, PT, -R16, RZ, RZ ;  /* 0x000000ff10107210 */ /* 0x000fe40007ffe1ff */
[----:B-1----:R-:W-:-:S07]  /*0fb0*/  PRMT R13, R10, 0x8880, RZ ;  /* 0x000088800a0d7816 */ /* 0x002fce00000000ff */
.L_x_12:
[----:B------:R-:W-:Y:S01]  /*0fc0*/  ISETP.GT.U32.AND P0, PT, R14, R5, PT ;  /* 0x000000050e00720c */ /* 0x000fe20003f04070 */
[----:B-12---:R-:W-:-:S03]  /*0fd0*/  IMAD.WIDE R10, R12, 0x2, R8 ;  /* 0x000000020c0a7825 */ /* 0x006fc600078e0208 */
[----:B------:R-:W-:-:S13]  /*0fe0*/  ISETP.NE.AND P0, PT, R13, RZ, P0 ;  /* 0x000000ff0d00720c */ /* 0x000fda0000705270 */
[----:B------:R-:W2:Y:S01]  /*0ff0*/  @!P0 LDG.E.U16 R17, desc[UR8][R10.64] ;  /* 0x000000080a118981 */ /* 0x000ea2000c1e1500 */
[----:B------:R-:W-:Y:S01]  /*1000*/  @!P0 IMAD.MOV.U32 R18, RZ, RZ, 0x3bbb989d ;  /* 0x3bbb989dff128424 */ /* 0x000fe200078e00ff */
[----:B------:R-:W-:Y:S01]  /*1010*/  @!P0 MOV R19, 0x437c0000 ;  /* 0x437c000000138802 */ /* 0x000fe20000000f00 */
[C---:B------:R-:W-:Y:S01]  /*1020*/  IMAD.IADD R14, R3.reuse, 0x1, R14 ;  /* 0x00000001030e7824 */ /* 0x040fe200078e020e */
[----:B------:R-:W-:Y:S01]  /*1030*/  IADD3 R16, PT, PT, R16, 0x1, RZ ;  /* 0x0000000110107810 */ /* 0x000fe20007ffe0ff */
[----:B------:R-:W-:Y:S02]  /*1040*/  IMAD.IADD R12, R3, 0x1, R12 ;  /* 0x00000001030c7824 */ /* 0x000fe400078e020c */
[----:B--2---:R-:W-:-:S04]  /*1050*/  @!P0 IMAD.U32 R17, R17, 0x10000, RZ ;  /* 0x0001000011118824 */ /* 0x004fc800078e00ff */
[----:B0-----:R-:W-:-:S04]  /*1060*/  @!P0 FADD R17, -R0, R17 ;  /* 0x0000001100118221 */ /* 0x001fc80000000100 */
[----:B------:R-:W-:-:S04]  /*1070*/  @!P0 FFMA.SAT R18, R17, R18, 0.5 ;  /* 0x3f00000011128423 */ /* 0x000fc80000002012 */
[----:B------:R-:W-:-:S04]  /*1080*/  @!P0 FFMA.RM R18, R18, R19, 12582913 ;  /* 0x4b40000112128423 */ /* 0x000fc80000004013 */
[C---:B------:R-:W-:Y:S01]  /*1090*/  @!P0 FADD R20, R18.reuse, -12583039 ;  /* 0xcb40007f12148421 */ /* 0x040fe20000000000 */
[----:B------:R-:W-:-:S03]  /*10a0*/  @!P0 IMAD.SHL.U32 R18, R18, 0x800000, RZ ;  /* 0x0080000012128824 */ /* 0x000fc600078e00ff */
[----:B------:R-:W-:-:S04]  /*10b0*/  @!P0 FFMA R20, R17, 1.4426950216293334961, -R20 ;  /* 0x3fb8aa3b11148823 */ /* 0x000fc80000000814 */
[----:B------:R-:W-:Y:S01]  /*10c0*/  @!P0 FFMA R20, R17, 1.925963033500011079e-08, R20 ;  /* 0x32a5706011148823 */ /* 0x000fe20000000014 */
[----:B------:R-:W-:-:S03]  /*10d0*/  IMAD.MOV.U32 R17, RZ, RZ, RZ ;  /* 0x000000ffff117224 */ /* 0x000fc600078e00ff */
[----:B------:R-:W0:Y:S02]  /*10e0*/  @!P0 MUFU.EX2 R19, R20 ;  /* 0x0000001400138308 */ /* 0x000e240000000800 */
[----:B0-----:R-:W-:Y:S01]  /*10f0*/  @!P0 FMUL R17, R18, R19 ;  /* 0x0000001312118220 */ /* 0x001fe20000400000 */
[----:B------:R-:W-:-:S03]  /*1100*/  ISETP.NE.AND P0, PT, R16, RZ, PT ;  /* 0x000000ff1000720c */ /* 0x000fc60003f05270 */
[----:B------:R-:W-:Y:S01]  /*1110*/  FADD R6, R17, R6 ;  /* 0x0000000611067221 */ /* 0x000fe20000000000 */
[----:B------:R-:W-:-:S05]  /*1120*/  F2FP.BF16.F32.PACK_AB R18, RZ, R17 ;  /* 0x00000011ff12723e */ /* 0x000fca00000010ff */
[----:B------:R1:W-:Y:S04]  /*1130*/  STG.E.U16 desc[UR8][R10.64], R18 ;  /* 0x000000120a007986 */ /* 0x0003e8000c101508 */
[----:B------:R-:W-:Y:S05]  /*1140*/  @P0 BRA `(.L_x_12) ;  /* 0xfffffffc009c0947 */ /* 0x000fea000383ffff */
.L_x_11:
[----:B------:R-:W-:Y:S05]  /*1150*/  BSYNC.RECONVERGENT B1 ;  /* 0x0000000000017941 */ /* 0x000fea0003800200 */
.L_x_10:
[----:B------:R-:W-:Y:S05]  /*1160*/  @!P1 BRA `(.L_x_9) ;  /* 0x0000000400909947 */ /* 0x000fea0003800000 */
[----:B------:R-:W2:Y:S01]  /*1170*/  LDCU.U8 UR5, c[0x0][0x398] ;  /* 0x00007300ff0577ac */ /* 0x000ea20008000000 */
[----:B------:R-:W3:Y:S01]  /*1180*/  LDC.64 R8, c[0x0][0x380] ;  /* 0x0000e000ff087b82 */ /* 0x000ee20000000a00 */
[----:B------:R-:W-:Y:S01]  /*1190*/  SHF.L.U32 R17, R3, 0x1, RZ ;  /* 0x0000000103117819 */ /* 0x000fe200000006ff */
[----:B--2---:R-:W-:-:S06]  /*11a0*/  UPRMT UR5, UR5, 0x8880, URZ ;  /* 0x0000888005057896 */ /* 0x004fcc00080000ff */
[----:B------:R-:W-:-:S07]  /*11b0*/  IMAD.U32 R16, RZ, RZ, UR5 ;  /* 0x00000005ff107e24 */ /* 0x000fce000f8e00ff */
.L_x_13:
[----:B------:R-:W-:Y:S01]  /*11c0*/  ISETP.GT.U32.AND P0, PT, R14, R5, PT ;  /* 0x000000050e00720c */ /* 0x000fe20003f04070 */
[----:B-12---:R-:W-:-:S03]  /*11d0*/  IMAD R11, R15, UR10, R14 ;  /* 0x0000000a0f0b7c24 */ /* 0x006fc6000f8e020e */
[----:B------:R-:W-:Y:S01]  /*11e0*/  ISETP.NE.AND P0, PT, R16, RZ, P0 ;  /* 0x000000ff1000720c */ /* 0x000fe20000705270 */
[----:B---3--:R-:W-:-:S12]  /*11f0*/  IMAD.WIDE R10, R11, 0x2, R8 ;  /* 0x000000020b0a7825 */ /* 0x008fd800078e0208 */
[----:B------:R-:W2:Y:S01]  /*1200*/  @!P0 LDG.E.U16 R12, desc[UR8][R10.64] ;  /* 0x000000080a0c8981 */ /* 0x000ea2000c1e1500 */
[----:B------:R-:W-:Y:S01]  /*1210*/  @!P0 IMAD.MOV.U32 R19, RZ, RZ, 0x437c0000 ;  /* 0x437c0000ff138424 */ /* 0x000fe200078e00ff */
[----:B------:R-:W-:Y:S01]  /*1220*/  UPRMT UR5, UR11, 0x8880, URZ ;  /* 0x000088800b057896 */ /* 0x000fe200080000ff */
[----:B------:R-:W-:-:S05]  /*1230*/  IMAD.IADD R14, R3, 0x1, R14 ;  /* 0x00000001030e7824 */ /* 0x000fca00078e020e */
[----:B------:R-:W-:Y:S01]  /*1240*/  ISETP.GT.U32.AND P1, PT, R14, R5, PT ;  /* 0x000000050e00720c */ /* 0x000fe20003f24070 */
[----:B--2---:R-:W-:Y:S01]  /*1250*/  @!P0 IMAD.U32 R13, R12, 0x10000, RZ ;  /* 0x000100000c0d8824 */ /* 0x004fe200078e00ff */
[----:B------:R-:W-:-:S03]  /*1260*/  @!P0 MOV R12, 0x3bbb989d ;  /* 0x3bbb989d000c8802 */ /* 0x000fc60000000f00 */
[----:B0-----:R-:W-:-:S04]  /*1270*/  @!P0 FADD R13, -R0, R13 ;  /* 0x0000000d000d8221 */ /* 0x001fc80000000100 */
[----:B------:R-:W-:-:S04]  /*1280*/  @!P0 FFMA.SAT R12, R13, R12, 0.5 ;  /* 0x3f0000000d0c8423 */ /* 0x000fc8000000200c */
[----:B------:R-:W-:Y:S01]  /*1290*/  @!P0 FFMA.RM R12, R12, R19, 12582913 ;  /* 0x4b4000010c0c8423 */ /* 0x000fe20000004013 */
[----:B------:R-:W-:-:S03]  /*12a0*/  HFMA2 R19, -RZ, RZ, 0, 0 ;  /* 0x00000000ff137431 */ /* 0x000fc600000001ff */
[C---:B------:R-:W-:Y:S01]  /*12b0*/  @!P0 FADD R16, R12.reuse, -12583039 ;  /* 0xcb40007f0c108421 */ /* 0x040fe20000000000 */
[----:B------:R-:W-:-:S03]  /*12c0*/  @!P0 IMAD.SHL.U32 R12, R12, 0x800000, RZ ;  /* 0x008000000c0c8824 */ /* 0x000fc600078e00ff */
[----:B------:R-:W-:-:S04]  /*12d0*/  @!P0 FFMA R16, R13, 1.4426950216293334961, -R16 ;  /* 0x3fb8aa3b0d108823 */ /* 0x000fc80000000810 */
[----:B------:R-:W-:Y:S01]  /*12e0*/  @!P0 FFMA R18, R13, 1.925963033500011079e-08, R16 ;  /* 0x32a570600d128823 */ /* 0x000fe20000000010 */
[----:B------:R-:W-:-:S03]  /*12f0*/  IMAD.U32 R16, RZ, RZ, UR5 ;  /* 0x00000005ff107e24 */ /* 0x000fc6000f8e00ff */
[----:B------:R-:W0:Y:S02]  /*1300*/  @!P0 MUFU.EX2 R13, R18 ;  /* 0x00000012000d8308 */ /* 0x000e240000000800 */
[----:B------:R-:W-:Y:S01]  /*1310*/  ISETP.NE.AND P1, PT, R16, RZ, P1 ;  /* 0x000000ff1000720c */ /* 0x000fe20000f25270 */
[----:B0-----:R-:W-:Y:S01]  /*1320*/  @!P0 FMUL R19, R12, R13 ;  /* 0x0000000d0c138220 */ /* 0x001fe20000400000 */
[----:B------:R-:W-:-:S04]  /*1330*/  IADD3 R12, P0, PT, R17, R10, RZ ;  /* 0x0000000a110c7210 */ /* 0x000fc80007f1e0ff */
[----:B------:R-:W-:Y:S02]  /*1340*/  F2FP.BF16.F32.PACK_AB R18, RZ, R19 ;  /* 0x00000013ff12723e */ /* 0x000fe400000010ff */
[----:B------:R-:W-:Y:S02]  /*1350*/  IADD3.X R13, PT, PT, RZ, R11, RZ, P0, !PT ;  /* 0x0000000bff0d7210 */ /* 0x000fe400007fe4ff */
[----:B------:R-:W-:-:S05]  /*1360*/  PRMT R22, R18, 0x7610, R22 ;  /* 0x0000761012167816 */ /* 0x000fca0000000016 */
[----:B------:R0:W-:Y:S04]  /*1370*/  STG.E.U16 desc[UR8][R10.64], R22 ;  /* 0x000000160a007986 */ /* 0x0001e8000c101508 */
[----:B------:R-:W2:Y:S01]  /*1380*/  @!P1 LDG.E.U16 R18, desc[UR8][R12.64] ;  /* 0x000000080c129981 */ /* 0x000ea2000c1e1500 */
[----:B------:R-:W-:Y:S01]  /*1390*/  @!P1 MOV R23, 0x437c0000 ;  /* 0x437c000000179802 */ /* 0x000fe20000000f00 */
[----:B------:R-:W-:-:S05]  /*13a0*/  IMAD.IADD R14, R14, 0x1, R3 ;  /* 0x000000010e0e7824 */ /* 0x000fca00078e0203 */
[----:B------:R-:W-:-:S04]  /*13b0*/  ISETP.GT.U32.AND P0, PT, R14, R5, PT ;  /* 0x000000050e00720c */ /* 0x000fc80003f04070 */
[----:B------:R-:W-:Y:S01]  /*13c0*/  ISETP.NE.AND P0, PT, R16, RZ, P0 ;  /* 0x000000ff1000720c */ /* 0x000fe20000705270 */
[----:B--2---:R-:W-:Y:S02]  /*13d0*/  @!P1 IMAD.U32 R21, R18, 0x10000, RZ ;  /* 0x0001000012159824 */ /* 0x004fe400078e00ff */
[----:B------:R-:W-:Y:S02]  /*13e0*/  @!P1 IMAD.MOV.U32 R18, RZ, RZ, 0x3bbb989d ;  /* 0x3bbb989dff129424 */ /* 0x000fe400078e00ff */
[----:B------:R-:W-:-:S04]  /*13f0*/  @!P1 FADD R21, -R0, R21 ;  /* 0x0000001500159221 */ /* 0x000fc80000000100 */
[----:B------:R-:W-:-:S04]  /*1400*/  @!P1 FFMA.SAT R18, R21, R18, 0.5 ;  /* 0x3f00000015129423 */ /* 0x000fc80000002012 */
[----:B------:R-:W-:-:S04]  /*1410*/  @!P1 FFMA.RM R20, R18, R23, 12582913 ;  /* 0x4b40000112149423 */ /* 0x000fc80000004017 */
[C---:B------:R-:W-:Y:S01]  /*1420*/  @!P1 FADD R18, R20.reuse, -12583039 ;  /* 0xcb40007f14129421 */ /* 0x040fe20000000000 */
[----:B------:R-:W-:-:S03]  /*1430*/  @!P1 SHF.L.U32 R20, R20, 0x17, RZ ;  /* 0x0000001714149819 */ /* 0x000fc600000006ff */
[----:B------:R-:W-:-:S04]  /*1440*/  @!P1 FFMA R18, R21, 1.4426950216293334961, -R18 ;  /* 0x3fb8aa3b15129823 */ /* 0x000fc80000000812 */
[----:B------:R-:W-:Y:S01]  /*1450*/  @!P1 FFMA R21, R21, 1.925963033500011079e-08, R18 ;  /* 0x32a5706015159823 */ /* 0x000fe20000000012 */
[----:B------:R-:W-:-:S05]  /*1460*/  IMAD.MOV.U32 R18, RZ, RZ, RZ ;  /* 0x000000ffff127224 */ /* 0x000fca00078e00ff */
[----:B------:R-:W1:Y:S02]  /*1470*/  @!P1 MUFU.EX2 R21, R21 ;  /* 0x0000001500159308 */ /* 0x000e640000000800 */
[----:B-1----:R-:W-:Y:S01]  /*1480*/  @!P1 FMUL R18, R20, R21 ;  /* 0x0000001514129220 */ /* 0x002fe20000400000 */
[----:B0-----:R-:W-:-:S04]  /*1490*/  IADD3 R10, P1, PT, R17, R12, RZ ;  /* 0x0000000c110a7210 */ /* 0x001fc80007f3e0ff */
[----:B------:R-:W-:Y:S01]  /*14a0*/  F2FP.BF16.F32.PACK_AB R20, RZ, R18 ;  /* 0x00000012ff14723e */ /* 0x000fe200000010ff */
[----:B------:R-:W-:-:S03]  /*14b0*/  IMAD.X R11, RZ, RZ, R13, P1 ;  /* 0x000000ffff0b7224 */ /* 0x000fc600008e060d */
[----:B------:R-:W-:-:S05]  /*14c0*/  PRMT R24, R20, 0x7610, R24 ;  /* 0x0000761014187816 */ /* 0x000fca0000000018 */
[----:B------:R0:W-:Y:S04]  /*14d0*/  STG.E.U16 desc[UR8][R12.64], R24 ;  /* 0x000000180c007986 */ /* 0x0001e8000c101508 */
[----:B------:R-:W2:Y:S01]  /*14e0*/  @!P0 LDG.E.U16 R20, desc[UR8][R10.64] ;  /* 0x000000080a148981 */ /* 0x000ea2000c1e1500 */
[----:B------:R-:W-:Y:S01]  /*14f0*/  @!P0 IMAD.MOV.U32 R23, RZ, RZ, 0x437c0000 ;  /* 0x437c0000ff178424 */ /* 0x000fe200078e00ff */
[----:B------:R-:W-:-:S04]  /*1500*/  IADD3 R14, PT, PT, R14, R3, RZ ;  /* 0x000000030e0e7210 */ /* 0x000fc80007ffe0ff */
[----:B------:R-:W-:-:S04]  /*1510*/  ISETP.GT.U32.AND P1, PT, R14, R5, PT ;  /* 0x000000050e00720c */ /* 0x000fc80003f24070 */
[----:B------:R-:W-:Y:S01]  /*1520*/  ISETP.NE.AND P1, PT, R16, RZ, P1 ;  /* 0x000000ff1000720c */ /* 0x000fe20000f25270 */
[----:B--2---:R-:W-:Y:S01]  /*1530*/  @!P0 IMAD.U32 R21, R20, 0x10000, RZ ;  /* 0x0001000014158824 */ /* 0x004fe200078e00ff */
[----:B------:R-:W-:-:S03]  /*1540*/  @!P0 MOV R20, 0x3bbb989d ;  /* 0x3bbb989d00148802 */ /* 0x000fc60000000f00 */
[----:B------:R-:W-:-:S04]  /*1550*/  @!P0 FADD R21, -R0, R21 ;  /* 0x0000001500158221 */ /* 0x000fc80000000100 */
[----:B------:R-:W-:-:S04]  /*1560*/  @!P0 FFMA.SAT R20, R21, R20, 0.5 ;  /* 0x3f00000015148423 */ /* 0x000fc80000002014 */
[----:B------:R-:W-:-:S04]  /*1570*/  @!P0 FFMA.RM R22, R20, R23, 12582913 ;  /* 0x4b40000114168423 */ /* 0x000fc80000004017 */
[C---:B------:R-:W-:Y:S01]  /*1580*/  @!P0 FADD R20, R22.reuse, -12583039 ;  /* 0xcb40007f16148421 */ /* 0x040fe20000000000 */
[----:B------:R-:W-:-:S03]  /*1590*/  @!P0 IMAD.SHL.U32 R22, R22, 0x800000, RZ ;  /* 0x0080000016168824 */ /* 0x000fc600078e00ff */
        /* <DEDUP_REMOVED lines=11> */
[----:B------:R-:W-:Y:S02]  /*1650*/  @!P1 IMAD.MOV.U32 R22, RZ, RZ, 0x3bbb989d ;  /* 0x3bbb989dff169424 */ /* 0x000fe400078e00ff */
[----:B------:R-:W-:Y:S01]  /*1660*/  FADD R19, R19, R6 ;  /* 0x0000000613137221 */ /* 0x000fe20000000000 */
[----:B------:R-:W-:Y:S02]  /*1670*/  @!P1 IMAD.MOV.U32 R23, RZ, RZ, 0x437c0000 ;  /* 0x437c0000ff179424 */ /* 0x000fe400078e00ff */
[----:B------:R-:W-:-:S02]  /*1680*/  IMAD.IADD R14, R14, 0x1, R3 ;  /* 0x000000010e0e7824 */ /* 0x000fc400078e0203 */
[----:B------:R-:W-:Y:S01]  /*1690*/  FADD R19, R19, R18 ;  /* 0x0000001213137221 */ /* 0x000fe20000000000 */
[----:B0-----:R-:W-:Y:S02]  /*16a0*/  HFMA2 R10, -RZ, RZ, 0, 0 ;  /* 0x00000000ff0a7431 */ /* 0x001fe400000001ff */
[----:B------:R-:W-:Y:S01]  /*16b0*/  ISETP.GE.AND P0, PT, R14, UR10, PT ;  /* 0x0000000a0e007c0c */ /* 0x000fe2000bf06270 */
[----:B------:R-:W-:Y:S01]  /*16c0*/  FADD R19, R19, R20 ;  /* 0x0000001413137221 */ /* 0x000fe20000000000 */
[----:B--2---:R-:W-:-:S05]  /*16d0*/  @!P1 SHF.L.U32 R21, R21, 0x10, RZ ;  /* 0x0000001015159819 */ /* 0x004fca00000006ff */
[----:B------:R-:W-:-:S04]  /*16e0*/  @!P1 FADD R21, -R0, R21 ;  /* 0x0000001500159221 */ /* 0x000fc80000000100 */
[----:B------:R-:W-:-:S04]  /*16f0*/  @!P1 FFMA.SAT R22, R21, R22, 0.5 ;  /* 0x3f00000015169423 */ /* 0x000fc80000002016 */
[----:B------:R-:W-:-:S04]  /*1700*/  @!P1 FFMA.RM R22, R22, R23, 12582913 ;  /* 0x4b40000116169423 */ /* 0x000fc80000004017 */
[C---:B------:R-:W-:Y:S01]  /*1710*/  @!P1 FADD R24, R22.reuse, -12583039 ;  /* 0xcb40007f16189421 */ /* 0x040fe20000000000 */
[----:B------:R-:W-:-:S03]  /*1720*/  @!P1 IMAD.SHL.U32 R22, R22, 0x800000, RZ ;  /* 0x0080000016169824 */ /* 0x000fc600078e00ff */
[----:B------:R-:W-:-:S04]  /*1730*/  @!P1 FFMA R24, R21, 1.4426950216293334961, -R24 ;  /* 0x3fb8aa3b15189823 */ /* 0x000fc80000000818 */
[----:B------:R-:W-:-:S04]  /*1740*/  @!P1 FFMA R24, R21, 1.925963033500011079e-08, R24 ;  /* 0x32a5706015189823 */ /* 0x000fc80000000018 */
[----:B------:R-:W0:Y:S02]  /*1750*/  @!P1 MUFU.EX2 R11, R24 ;  /* 0x00000018000b9308 */ /* 0x000e240000000800 */
[----:B0-----:R-:W-:-:S04]  /*1760*/  @!P1 FMUL R10, R22, R11 ;  /* 0x0000000b160a9220 */ /* 0x001fc80000400000 */
[----:B------:R-:W-:Y:S01]  /*1770*/  FADD R6, R19, R10 ;  /* 0x0000000a13067221 */ /* 0x000fe20000000000 */
[----:B------:R-:W-:-:S05]  /*1780*/  F2FP.BF16.F32.PACK_AB R11, RZ, R10 ;  /* 0x0000000aff0b723e */ /* 0x000fca00000010ff */
[----:B------:R2:W-:Y:S01]  /*1790*/  STG.E.U16 desc[UR8][R12.64], R11 ;  /* 0x0000000b0c007986 */ /* 0x0005e2000c101508 */
[----:B------:R-:W-:Y:S05]  /*17a0*/  @!P0 BRA `(.L_x_13) ;  /* 0xfffffff800848947 */ /* 0x000fea000383ffff */
.L_x_9:
[----:B------:R-:W-:Y:S05]  /*17b0*/  BSYNC.RECONVERGENT B0 ;  /* 0x0000000000007941 */ /* 0x000fea0003800200 */
.L_x_8:
[----:B------:R-:W3:Y:S01]  /*17c0*/  S2UR UR5, SR_CgaCtaId ;  /* 0x00000000000579c3 */ /* 0x000ee20000008800 */
[----:B------:R-:W-:Y:S01]  /*17d0*/  UMOV UR4, 0x400 ;  /* 0x0000040000047882 */ /* 0x000fe20000000000 */
[----:B------:R-:W-:Y:S01]  /*17e0*/  ISETP.GE.U32.AND P0, PT, R3, 0x2, PT ;  /* 0x000000020300780c */ /* 0x000fe20003f06070 */
[----:B------:R-:W-:-:S05]  /*17f0*/  UIADD3 UR4, UPT, UPT, UR4, 0x800, URZ ;  /* 0x0000080004047890 */ /* 0x000fca000fffe0ff */
[----:B------:R-:W4:Y:S01]  /*1800*/  S2UR UR6, SR_CgaCtaId ;  /* 0x00000000000679c3 */ /* 0x000f220000008800 */
[----:B---3--:R-:W-:-:S03]  /*1810*/  ULEA UR4, UR5, UR4, 0x18 ;  /* 0x0000000405047291 */ /* 0x008fc6000f8ec0ff */
[----:B------:R-:W-:-:S03]  /*1820*/  UMOV UR5, 0x400 ;  /* 0x0000040000057882 */ /* 0x000fc60000000000 */
[----:B------:R-:W-:Y:S01]  /*1830*/  LEA R8, R2, UR4, 0x2 ;  /* 0x0000000402087c11 */ /* 0x000fe2000f8e10ff */
[----:B----4-:R-:W-:-:S04]  /*1840*/  ULEA UR5, UR6, UR5, 0x18 ;  /* 0x0000000506057291 */ /* 0x010fc8000f8ec0ff */
[----:B------:R3:W-:Y:S01]  /*1850*/  STS [R8], R6 ;  /* 0x0000000608007388 */ /* 0x0007e20000000800 */
[----:B------:R-:W-:Y:S06]  /*1860*/  BAR.SYNC.DEFER_BLOCKING 0x0 ;  /* 0x0000000000007b1d */ /* 0x000fec0000010000 */
[----:B------:R-:W-:Y:S05]  /*1870*/  @!P0 BRA `(.L_x_14) ;  /* 0x0000000000308947 */ /* 0x000fea0003800000 */
[----:B0-----:R-:W-:-:S07]  /*1880*/  MOV R0, R3 ;  /* 0x0000000300007202 */ /* 0x001fce0000000f00 */
.L_x_15:
[----:B-12---:R-:W-:-:S04]  /*1890*/  SHF.R.U32.HI R11, RZ, 0x1, R0 ;  /* 0x00000001ff0b7819 */ /* 0x006fc80000011600 */
[----:B------:R-:W-:-:S13]  /*18a0*/  ISETP.GE.U32.AND P0, PT, R2, R11, PT ;  /* 0x0000000b0200720c */ /* 0x000fda0003f06070 */
[----:B---3--:R-:W-:Y:S01]  /*18b0*/  @!P0 IMAD R6, R11, 0x4, R8 ;  /* 0x000000040b068824 */ /* 0x008fe200078e0208 */
[----:B------:R-:W-:Y:S05]  /*18c0*/  @!P0 LDS R9, [R8] ;  /* 0x0000000008098984 */ /* 0x000fea0000000800 */
[----:B------:R-:W0:Y:S02]  /*18d0*/  @!P0 LDS R6, [R6] ;  /* 0x0000000006068984 */ /* 0x000e240000000800 */
[----:B0-----:R-:W-:-:S05]  /*18e0*/  @!P0 FADD R9, R6, R9 ;  /* 0x0000000906098221 */ /* 0x001fca0000000000 */
[----:B------:R4:W-:Y:S01]  /*18f0*/  @!P0 STS [R8], R9 ;  /* 0x0000000908008388 */ /* 0x0009e20000000800 */
[----:B------:R-:W-:Y:S01]  /*1900*/  BAR.SYNC.DEFER_BLOCKING 0x0 ;  /* 0x0000000000007b1d */ /* 0x000fe20000010000 */
[----:B------:R-:W-:Y:S01]  /*1910*/  ISETP.GT.U32.AND P0, PT, R0, 0x3, PT ;  /* 0x000000030000780c */ /* 0x000fe20003f04070 */
[----:B------:R-:W-:-:S12]  /*1920*/  IMAD.MOV.U32 R0, RZ, RZ, R11 ;  /* 0x000000ffff007224 */ /* 0x000fd800078e000b */
[----:B----4-:R-:W-:Y:S05]  /*1930*/  @P0 BRA `(.L_x_15) ;  /* 0xfffffffc00d40947 */ /* 0x010fea000383ffff */
.L_x_14:
[----:B0-----:R-:W0:Y:S02]  /*1940*/  LDS R0, [UR5+0x800] ;  /* 0x00080005ff007984 */ /* 0x001e240008000800 */
[----:B0-----:R-:W-:-:S13]  /*1950*/  FSETP.GTU.AND P0, PT, R0, RZ, PT ;  /* 0x000000ff0000720b */ /* 0x001fda0003f0c000 */
[----:B------:R-:W-:Y:S05]  /*1960*/  @P0 BRA `(.L_x_16) ;  /* 0x0000000400100947 */ /* 0x000fea0003800000 */
[----:B------:R-:W0:Y:S02]  /*1970*/  LDCU UR4, c[0x0][0x394] ;  /* 0x00007280ff0477ac */ /* 0x000e240008000800 */
[----:B0-----:R-:W-:-:S13]  /*1980*/  ISETP.GE.AND P0, PT, R2, UR4, PT ;  /* 0x0000000402007c0c */ /* 0x001fda000bf06270 */
[----:B------:R-:W-:Y:S05]  /*1990*/  @P0 EXIT ;  /* 0x000000000000094d */ /* 0x000fea0003800000 */
[----:B-1----:R-:W0:Y:S01]  /*19a0*/  I2F.U32.RP R10, R3 ;  /* 0x00000003000a7306 */ /* 0x002e220000209000 */
[----:B------:R-:W-:Y:S01]  /*19b0*/  IMAD.IADD R0, R2, 0x1, R3 ;  /* 0x0000000102007824 */ /* 0x000fe200078e0203 */
[----:B------:R-:W-:Y:S01]  /*19c0*/  ISETP.NE.U32.AND P2, PT, R3, RZ, PT ;  /* 0x000000ff0300720c */ /* 0x000fe20003f45070 */
[----:B------:R-:W1:Y:S01]  /*19d0*/  LDCU UR5, c[0x0][0x38c] ;  /* 0x00007180ff0577ac */ /* 0x000e620008000800 */
[----:B------:R-:W-:Y:S02]  /*19e0*/  BSSY.RECONVERGENT B0, `(.L_x_17) ;  /* 0x0000029000007945 */ /* 0x000fe40003800200 */
[C---:B------:R-:W-:Y:S01]  /*19f0*/  ISETP.GE.AND P0, PT, R0.reuse, UR4, PT ;  /* 0x0000000400007c0c */ /* 0x040fe2000bf06270 */
[----:B------:R-:W4:Y:S01]  /*1a00*/  LDCU UR6, c[0x0][0x390] ;  /* 0x00007200ff0677ac */ /* 0x000f220008000800 */
[----:B--2---:R-:W-:Y:S01]  /*1a10*/  VIMNMX R11, PT, PT, R0, UR4, !PT ;  /* 0x00000004000b7c48 */ /* 0x004fe2000ffe0100 */
[----:B0-----:R-:W3:Y:S01]  /*1a20*/  MUFU.RCP R10, R10 ;  /* 0x0000000a000a7308 */ /* 0x001ee20000001000 */
[----:B-1----:R-:W-:-:S04]  /*1a30*/  IMAD R4, R4, UR5, R7 ;  /* 0x0000000504047c24 */ /* 0x002fc8000f8e0207 */
[----:B----4-:R-:W-:Y:S01]  /*1a40*/  IMAD R15, R4, UR6, R5 ;  /* 0x00000006040f7c24 */ /* 0x010fe2000f8e0205 */
[----:B---3--:R-:W-:-:S04]  /*1a50*/  IADD3 R8, PT, PT, R10, 0xffffffe, RZ ;  /* 0x0ffffffe0a087810 */ /* 0x008fc80007ffe0ff */
[----:B------:R0:W1:Y:S02]  /*1a60*/  F2I.FTZ.U32.TRUNC.NTZ R9, R8 ;  /* 0x0000000800097305 */ /* 0x000064000021f000 */
[----:B0-----:R-:W-:Y:S02]  /*1a70*/  HFMA2 R8, -RZ, RZ, 0, 0 ;  /* 0x00000000ff087431 */ /* 0x001fe400000001ff */
        /* <DEDUP_REMOVED lines=9> */
[----:B------:R-:W-:Y:S01]  /*1b10*/  @P0 IMAD.IADD R0, R0, 0x1, -R3 ;  /* 0x0000000100000824 */ /* 0x000fe200078e0a03 */
[----:B------:R-:W-:-:S04]  /*1b20*/  @P0 IADD3 R13, PT, PT, R13, 0x1, RZ ;  /* 0x000000010d0d0810 */ /* 0x000fc80007ffe0ff */
[----:B------:R-:W-:-:S13]  /*1b30*/  ISETP.GE.U32.AND P1, PT, R0, R3, PT ;  /* 0x000000030000720c */ /* 0x000fda0003f26070 */
[----:B------:R-:W-:Y:S01]  /*1b40*/  @P1 VIADD R13, R13, 0x1 ;  /* 0x000000010d0d1836 */ /* 0x000fe20000000000 */
[----:B------:R-:W-:-:S05]  /*1b50*/  @!P2 LOP3.LUT R13, RZ, R3, RZ, 0x33, !PT ;  /* 0x00000003ff0da212 */ /* 0x000fca00078e33ff */
[----:B------:R-:W-:-:S05]  /*1b60*/  IMAD.IADD R0, R6, 0x1, R13 ;  /* 0x0000000106007824 */ /* 0x000fca00078e020d */
[C---:B------:R-:W-:Y:S02]  /*1b70*/  LOP3.LUT R6, R0.reuse, 0x3, RZ, 0xc0, !PT ;  /* 0x0000000300067812 */ /* 0x040fe400078ec0ff */
[----:B------:R-:W-:Y:S02]  /*1b80*/  ISETP.GE.U32.AND P1, PT, R0, 0x3, PT ;  /* 0x000000030000780c */ /* 0x000fe40003f26070 */
[----:B------:R-:W-:-:S13]  /*1b90*/  ISETP.NE.AND P0, PT, R6, 0x3, PT ;  /* 0x000000030600780c */ /* 0x000fda0003f05270 */
[----:B------:R-:W-:Y:S05]  /*1ba0*/  @!P0 BRA `(.L_x_18) ;  /* 0x0000000000308947 */ /* 0x000fea0003800000 */
[----:B------:R-:W0:Y:S01]  /*1bb0*/  LDC.64 R6, c[0x0][0x380] ;  /* 0x0000e000ff067b82 */ /* 0x000e220000000a00 */
[----:B------:R-:W-:Y:S01]  /*1bc0*/  IADD3 R0, PT, PT, R0, 0x1, RZ ;  /* 0x0000000100007810 */ /* 0x000fe20007ffe0ff */
[----:B------:R-:W-:-:S03]  /*1bd0*/  IMAD R8, R15, UR4, R2 ;  /* 0x000000040f087c24 */ /* 0x000fc6000f8e0202 */
[----:B------:R-:W-:-:S05]  /*1be0*/  LOP3.LUT R0, R0, 0x3, RZ, 0xc0, !PT ;  /* 0x0000000300007812 */ /* 0x000fca00078ec0ff */
[----:B------:R-:W-:Y:S02]  /*1bf0*/  IMAD R2, R0, R3, R2 ;  /* 0x0000000300027224 */ /* 0x000fe400078e0202 */
[----:B------:R-:W-:-:S07]  /*1c00*/  IMAD.MOV R0, RZ, RZ, -R0 ;  /* 0x000000ffff007224 */ /* 0x000fce00078e0a00 */
.L_x_19:
[----:B0-----:R-:W-:Y:S01]  /*1c10*/  IMAD.WIDE R4, R8, 0x2, R6 ;  /* 0x0000000208047825 */ /* 0x001fe200078e0206 */
[----:B------:R-:W-:-:S03]  /*1c20*/  IADD3 R8, PT, PT, R3, R8, RZ ;  /* 0x0000000803087210 */ /* 0x000fc60007ffe0ff */
[----:B------:R-:W-:Y:S01]  /*1c30*/  VIADD R0, R0, 0x1 ;  /* 0x0000000100007836 */ /* 0x000fe20000000000 */
[----:B------:R1:W-:Y:S04]  /*1c40*/  STG.E.U16 desc[UR8][R4.64], RZ ;  /* 0x000000ff04007986 */ /* 0x0003e8000c101508 */
[----:B------:R-:W-:-:S13]  /*1c50*/  ISETP.NE.AND P0, PT, R0, RZ, PT ;  /* 0x000000ff0000720c */ /* 0x000fda0003f05270 */
[----:B-1----:R-:W-:Y:S05]  /*1c60*/  @P0 BRA `(.L_x_19) ;  /* 0xfffffffc00e80947 */ /* 0x002fea000383ffff */
.L_x_18:
[----:B------:R-:W-:Y:S05]  /*1c70*/  BSYNC.RECONVERGENT B0 ;  /* 0x0000000000007941 */ /* 0x000fea0003800200 */
.L_x_17:
[----:B------:R-:W-:Y:S05]  /*1c80*/  @!P1 EXIT ;  /* 0x000000000000994d */ /* 0x000fea0003800000 */
[----:B------:R-:W0:Y:S01]  /*1c90*/  LDC.64 R12, c[0x0][0x380] ;  /* 0x0000e000ff0c7b82 */ /* 0x000e220000000a00 */
[----:B------:R-:W-:-:S07]  /*1ca0*/  IMAD.SHL.U32 R17, R3, 0x2, RZ ;  /* 0x0000000203117824 */ /* 0x000fce00078e00ff */
.L_x_20:
[--C-:B-1----:R-:W-:Y:S02]  /*1cb0*/  IMAD R5, R15, UR4, R2.reuse ;  /* 0x000000040f057c24 */ /* 0x102fe4000f8e0202 */
[----:B------:R-:W-:Y:S02]  /*1cc0*/  IMAD R2, R3, 0x4, R2 ;  /* 0x0000000403027824 */ /* 0x000fe400078e0202 */
[----:B0-----:R-:W-:-:S03]  /*1cd0*/  IMAD.WIDE R4, R5, 0x2, R12 ;  /* 0x0000000205047825 */ /* 0x001fc600078e020c */
[C---:B------:R-:W-:Y:S02]  /*1ce0*/  IADD3 R6, P0, PT, R17.reuse, R4, RZ ;  /* 0x0000000411067210 */ /* 0x040fe40007f1e0ff */
[----:B------:R1:W-:Y:S03]  /*1cf0*/  STG.E.U16 desc[UR8][R4.64], RZ ;  /* 0x000000ff04007986 */ /* 0x0003e6000c101508 */
[----:B------:R-:W-:Y:S01]  /*1d00*/  IMAD.X R7, RZ, RZ, R5, P0 ;  /* 0x000000ffff077224 */ /* 0x000fe200000e0605 */
[----:B------:R-:W-:-:S04]  /*1d10*/  IADD3 R8, P0, PT, R17, R6, RZ ;  /* 0x0000000611087210 */ /* 0x000fc80007f1e0ff */
[----:B------:R-:W-:Y:S01]  /*1d20*/  IADD3.X R9, PT, PT, RZ, R7, RZ, P0, !PT ;  /* 0x00000007ff097210 */ /* 0x000fe200007fe4ff */
[----:B------:R1:W-:Y:S01]  /*1d30*/  STG.E.U16 desc[UR8][R6.64], RZ ;  /* 0x000000ff06007986 */ /* 0x0003e2000c101508 */
[----:B------:R-:W-:-:S03]  /*1d40*/  IADD3 R10, P0, PT, R17, R8, RZ ;  /* 0x00000008110a7210 */ /* 0x000fc60007f1e0ff */
[----:B------:R1:W-:Y:S02]  /*1d50*/  STG.E.U16 desc[UR8][R8.64], RZ ;  /* 0x000000ff08007986 */ /* 0x0003e4000c101508 */
[----:B------:R-:W-:Y:S01]  /*1d60*/  IMAD.X R11, RZ, RZ, R9, P0 ;  /* 0x000000ffff0b7224 */ /* 0x000fe200000e0609 */
[----:B------:R-:W-:-:S04]  /*1d70*/  ISETP.GE.AND P0, PT, R2, UR4, PT ;  /* 0x0000000402007c0c */ /* 0x000fc8000bf06270 */
[----:B------:R1:W-:Y:S09]  /*1d80*/  STG.E.U16 desc[UR8][R10.64], RZ ;  /* 0x000000ff0a007986 */ /* 0x0003f2000c101508 */
[----:B------:R-:W-:Y:S05]  /*1d90*/  @!P0 BRA `(.L_x_20) ;  /* 0xfffffffc00c48947 */ /* 0x000fea000383ffff */
[----:B------:R-:W-:Y:S05]  /*1da0*/  EXIT ;  /* 0x000000000000794d */ /* 0x000fea0003800000 */
.L_x_16:
[----:B---3--:R-:W-:Y:S01]  /*1db0*/  IADD3 R6, PT, PT, R0, 0x1800000, RZ ;  /* 0x0180000000067810 */ /* 0x008fe20007ffe0ff */
[----:B------:R-:W0:Y:S03]  /*1dc0*/  LDCU UR4, c[0x0][0x394] ;  /* 0x00007280ff0477ac */ /* 0x000e260008000800 */
[----:B------:R-:W-:-:S04]  /*1dd0*/  LOP3.LUT R6, R6, 0x7f800000, RZ, 0xc0, !PT ;  /* 0x7f80000006067812 */ /* 0x000fc800078ec0ff */
[----:B------:R-:W-:Y:S02]  /*1de0*/  ISETP.GT.U32.AND P0, PT, R6, 0x1ffffff, PT ;  /* 0x01ffffff0600780c */ /* 0x000fe40003f04070 */
[----:B0-----:R-:W-:-:S11]  /*1df0*/  ISETP.GE.AND P3, PT, R2, UR4, PT ;  /* 0x0000000402007c0c */ /* 0x001fd6000bf66270 */
[----:B------:R-:W-:Y:S05]  /*1e00*/  @P0 BRA `(.L_x_21) ;  /* 0x00000000000c0947 */ /* 0x000fea0003800000 */
[----:B------:R-:W-:-:S07]  /*1e10*/  MOV R6, 0x1e30 ;  /* 0x00001e3000067802 */ /* 0x000fce0000000f00 */
[----:B-12---:R-:W-:Y:S05]  /*1e20*/  CALL.REL.NOINC `($__internal_0_$__cuda_sm20_rcp_rn_f32_slowpath) ;  /* 0x0000000400787944 */ /* 0x006fea0003c00000 */
[----:B------:R-:W-:Y:S05]  /*1e30*/  BRA `(.L_x_22) ;  /* 0x0000000000107947 */ /* 0x000fea0003800000 */
.L_x_21:
[----:B------:R-:W0:Y:S02]  /*1e40*/  MUFU.RCP R9, R0 ;  /* 0x0000000000097308 */ /* 0x000e240000001000 */
[----:B0-----:R-:W-:-:S04]  /*1e50*/  FFMA R6, R0, R9, -1 ;  /* 0xbf80000000067423 */ /* 0x001fc80000000009 */
[----:B------:R-:W-:-:S04]  /*1e60*/  FADD.FTZ R6, -R6, -RZ ;  /* 0x800000ff06067221 */ /* 0x000fc80000010100 */
[----:B------:R-:W-:-:S07]  /*1e70*/  FFMA R0, R9, R6, R9 ;  /* 0x0000000609007223 */ /* 0x000fce0000000009 */
.L_x_22:
[----:B------:R-:W-:Y:S05]  /*1e80*/  @P3 EXIT ;  /* 0x000000000000394d */ /* 0x000fea0003800000 */
[----:B--2---:R-:W0:Y:S01]  /*1e90*/  I2F.U32.RP R12, R3 ;  /* 0x00000003000c7306 */ /* 0x004e220000209000 */
[----:B------:R-:W2:Y:S01]  /*1ea0*/  LDCU.64 UR6, c[0x0][0x390] ;  /* 0x00007200ff0677ac */ /* 0x000ea20008000a00 */
[----:B------:R-:W-:Y:S01]  /*1eb0*/  IADD3 R6, PT, PT, R2, R3, RZ ;  /* 0x0000000302067210 */ /* 0x000fe20007ffe0ff */
[----:B------:R-:W-:Y:S01]  /*1ec0*/  BSSY.RECONVERGENT B0, `(.L_x_23) ;  /* 0x000002e000007945 */ /* 0x000fe20003800200 */
[----:B------:R-:W-:Y:S01]  /*1ed0*/  ISETP.NE.U32.AND P2, PT, R3, RZ, PT ;  /* 0x000000ff0300720c */ /* 0x000fe20003f45070 */
[----:B------:R-:W3:Y:S03]  /*1ee0*/  LDCU UR4, c[0x0][0x38c] ;  /* 0x00007180ff0477ac */ /* 0x000ee60008000800 */
[----:B0-----:R-:W0:Y:S01]  /*1ef0*/  MUFU.RCP R12, R12 ;  /* 0x0000000c000c7308 */ /* 0x001e220000001000 */
[C---:B--2---:R-:W-:Y:S02]  /*1f00*/  ISETP.GE.AND P0, PT, R6.reuse, UR7, PT ;  /* 0x0000000706007c0c */ /* 0x044fe4000bf06270 */
[----:B-1----:R-:W-:Y:S01]  /*1f10*/  VIMNMX R11, PT, PT, R6, UR7, !PT ;  /* 0x00000007060b7c48 */ /* 0x002fe2000ffe0100 */
[----:B---3--:R-:W-:-:S04]  /*1f20*/  IMAD R4, R4, UR4, R7 ;  /* 0x0000000404047c24 */ /* 0x008fc8000f8e0207 */
[----:B------:R-:W-:Y:S02]  /*1f30*/  IMAD R5, R4, UR6, R5 ;  /* 0x0000000604057c24 */ /* 0x000fe4000f8e0205 */
[----:B0-----:R-:W-:-:S04]  /*1f40*/  VIADD R8, R12, 0xffffffe ;  /* 0x0ffffffe0c087836 */ /* 0x001fc80000000000 */
        /* <DEDUP_REMOVED lines=19> */
[----:B------:R-:W-:-:S13]  /*2080*/  ISETP.NE.AND P0, PT, R6, 0x3, PT ;  /* 0x000000030600780c */ /* 0x000fda0003f05270 */
[----:B------:R-:W-:Y:S05]  /*2090*/  @!P0 BRA `(.L_x_24) ;  /* 0x0000000000408947 */ /* 0x000fea0003800000 */
[----:B------:R-:W0:Y:S01]  /*20a0*/  LDC.64 R6, c[0x0][0x380] ;  /* 0x0000e000ff067b82 */ /* 0x000e220000000a00 */
[----:B------:R-:W-:Y:S02]  /*20b0*/  VIADD R4, R10, 0x1 ;  /* 0x000000010a047836 */ /* 0x000fe40000000000 */
[----:B------:R-:W-:-:S03]  /*20c0*/  IMAD R10, R5, UR7, R2 ;  /* 0x00000007050a7c24 */ /* 0x000fc6000f8e0202 */
[----:B------:R-:W-:-:S05]  /*20d0*/  LOP3.LUT R4, R4, 0x3, RZ, 0xc0, !PT ;  /* 0x0000000304047812 */ /* 0x000fca00078ec0ff */
[----:B------:R-:W-:Y:S02]  /*20e0*/  IMAD R2, R4, R3, R2 ;  /* 0x0000000304027224 */ /* 0x000fe400078e0202 */
[----:B------:R-:W-:-:S07]  /*20f0*/  IMAD.MOV R4, RZ, RZ, -R4 ;  /* 0x000000ffff047224 */ /* 0x000fce00078e0a04 */
.L_x_25:
[----:B01----:R-:W-:-:S05]  /*2100*/  IMAD.WIDE R8, R10, 0x2, R6 ;  /* 0x000000020a087825 */ /* 0x003fca00078e0206 */
[----:B------:R-:W2:Y:S01]  /*2110*/  LDG.E.U16 R11, desc[UR8][R8.64] ;  /* 0x00000008080b7981 */ /* 0x000ea2000c1e1500 */
[----:B------:R-:W-:Y:S02]  /*2120*/  VIADD R4, R4, 0x1 ;  /* 0x0000000104047836 */ /* 0x000fe40000000000 */
[----:B------:R-:W-:-:S03]  /*2130*/  IMAD.IADD R10, R3, 0x1, R10 ;  /* 0x00000001030a7824 */ /* 0x000fc600078e020a */
[----:B------:R-:W-:Y:S02]  /*2140*/  ISETP.NE.AND P0, PT, R4, RZ, PT ;  /* 0x000000ff0400720c */ /* 0x000fe40003f05270 */
[----:B--2---:R-:W-:-:S05]  /*2150*/  SHF.L.U32 R11, R11, 0x10, RZ ;  /* 0x000000100b0b7819 */ /* 0x004fca00000006ff */
[----:B------:R-:W-:-:S05]  /*2160*/  FMUL R11, R11, R0 ;  /* 0x000000000b0b7220 */ /* 0x000fca0000400000 */
[----:B------:R-:W-:-:S05]  /*2170*/  F2FP.BF16.F32.PACK_AB R11, RZ, R11 ;  /* 0x0000000bff0b723e */ /* 0x000fca00000010ff */
[----:B------:R1:W-:Y:S01]  /*2180*/  STG.E.U16 desc[UR8][R8.64], R11 ;  /* 0x0000000b08007986 */ /* 0x0003e2000c101508 */
[----:B------:R-:W-:Y:S05]  /*2190*/  @P0 BRA `(.L_x_25) ;  /* 0xfffffffc00d80947 */ /* 0x000fea000383ffff */
.L_x_24:
[----:B------:R-:W-:Y:S05]  /*21a0*/  BSYNC.RECONVERGENT B0 ;  /* 0x0000000000007941 */ /* 0x000fea0003800200 */
.L_x_23:
[----:B------:R-:W-:Y:S05]  /*21b0*/  @!P1 EXIT ;  /* 0x000000000000994d */ /* 0x000fea0003800000 */
[----:B------:R-:W0:Y:S01]  /*21c0*/  LDC.64 R6, c[0x0][0x380] ;  /* 0x0000e000ff067b82 */ /* 0x000e220000000a00 */
[----:B------:R-:W-:-:S07]  /*21d0*/  SHF.L.U32 R13, R3, 0x1, RZ ;  /* 0x00000001030d7819 */ /* 0x000fce00000006ff */
.L_x_26:
[----:B--2---:R-:W-:-:S04]  /*21e0*/  IMAD R15, R5, UR7, R2 ;  /* 0x00000007050f7c24 */ /* 0x004fc8000f8e0202 */
[----:B0-----:R-:W-:-:S05]  /*21f0*/  IMAD.WIDE R14, R15, 0x2, R6 ;  /* 0x000000020f0e7825 */ /* 0x001fca00078e0206 */
[----:B------:R-:W2:Y:S01]  /*2200*/  LDG.E.U16 R4, desc[UR8][R14.64] ;  /* 0x000000080e047981 */ /* 0x000ea2000c1e1500 */
[----:B-1----:R-:W-:Y:S01]  /*2210*/  IADD3 R8, P0, PT, R13, R14, RZ ;  /* 0x0000000e0d087210 */ /* 0x002fe20007f1e0ff */
[----:B--2---:R-:W-:-:S04]  /*2220*/  IMAD.U32 R9, R4, 0x10000, RZ ;  /* 0x0001000004097824 */ /* 0x004fc800078e00ff */
[----:B------:R-:W-:-:S05]  /*2230*/  FMUL R9, R9, R0 ;  /* 0x0000000009097220 */ /* 0x000fca0000400000 */
[----:B------:R-:W-:Y:S01]  /*2240*/  F2FP.BF16.F32.PACK_AB R4, RZ, R9 ;  /* 0x00000009ff04723e */ /* 0x000fe200000010ff */
[----:B------:R-:W-:-:S03]  /*2250*/  IMAD.X R9, RZ, RZ, R15, P0 ;  /* 0x000000ffff097224 */ /* 0x000fc600000e060f */
[----:B------:R-:W-:-:S05]  /*2260*/  PRMT R12, R4, 0x7610, R12 ;  /* 0x00007610040c7816 */ /* 0x000fca000000000c */
[----:B------:R0:W-:Y:S04]  /*2270*/  STG.E.U16 desc[UR8][R14.64], R12 ;  /* 0x0000000c0e007986 */ /* 0x0001e8000c101508 */
[----:B------:R-:W2:Y:S01]  /*2280*/  LDG.E.U16 R4, desc[UR8][R8.64] ;  /* 0x0000000808047981 */ /* 0x000ea2000c1e1500 */
[----:B------:R-:W-:Y:S02]  /*2290*/  IADD3 R10, P0, PT, R13, R8, RZ ;  /* 0x000000080d0a7210 */ /* 0x000fe40007f1e0ff */
[----:B--2---:R-:W-:-:S05]  /*22a0*/  SHF.L.U32 R11, R4, 0x10, RZ ;  /* 0x00000010040b7819 */ /* 0x004fca00000006ff */
[----:B------:R-:W-:-:S05]  /*22b0*/  FMUL R11, R11, R0 ;  /* 0x000000000b0b7220 */ /* 0x000fca0000400000 */
[----:B------:R-:W-:Y:S01]  /*22c0*/  F2FP.BF16.F32.PACK_AB R4, RZ, R11 ;  /* 0x0000000bff04723e */ /* 0x000fe200000010ff */
[----:B------:R-:W-:-:S03]  /*22d0*/  IMAD.X R11, RZ, RZ, R9, P0 ;  /* 0x000000ffff0b7224 */ /* 0x000fc600000e0609 */
[----:B0-----:R-:W-:-:S05]  /*22e0*/  PRMT R15, R4, 0x7610, R15 ;  /* 0x00007610040f7816 */ /* 0x001fca000000000f */
[----:B------:R0:W-:Y:S04]  /*22f0*/  STG.E.U16 desc[UR8][R8.64], R15 ;  /* 0x0000000f08007986 */ /* 0x0001e8000c101508 */
[----:B------:R-:W2:Y:S01]  /*2300*/  LDG.E.U16 R4, desc[UR8][R10.64] ;  /* 0x000000080a047981 */ /* 0x000ea2000c1e1500 */
[----:B------:R-:W-:-:S04]  /*2310*/  IADD3 R14, P0, PT, R13, R10, RZ ;  /* 0x0000000a0d0e7210 */ /* 0x000fc80007f1e0ff */
[----:B0-----:R-:W-:Y:S01]  /*2320*/  IADD3.X R15, PT, PT, RZ, R11, RZ, P0, !PT ;  /* 0x0000000bff0f7210 */ /* 0x001fe200007fe4ff */
[----:B--2---:R-:W-:-:S04]  /*2330*/  IMAD.U32 R17, R4, 0x10000, RZ ;  /* 0x0001000004117824 */ /* 0x004fc800078e00ff */
[----:B------:R-:W-:-:S05]  /*2340*/  FMUL R17, R17, R0 ;  /* 0x0000000011117220 */ /* 0x000fca0000400000 */
[----:B------:R-:W-:-:S04]  /*2350*/  F2FP.BF16.F32.PACK_AB R17, RZ, R17 ;  /* 0x00000011ff11723e */ /* 0x000fc800000010ff */
[----:B------:R-:W-:-:S05]  /*2360*/  PRMT R9, R17, 0x7610, R9 ;  /* 0x0000761011097816 */ /* 0x000fca0000000009 */
[----:B------:R2:W-:Y:S04]  /*2370*/  STG.E.U16 desc[UR8][R10.64], R9 ;  /* 0x000000090a007986 */ /* 0x0005e8000c101508 */
[----:B------:R-:W3:Y:S01]  /*2380*/  LDG.E.U16 R4, desc[UR8][R14.64] ;  /* 0x000000080e047981 */ /* 0x000ee2000c1e1500 */
[----:B------:R-:W-:-:S04]  /*2390*/  LEA R2, R3, R2, 0x2 ;  /* 0x0000000203027211 */ /* 0x000fc800078e10ff */
[----:B------:R-:W-:Y:S01]  /*23a0*/  ISETP.GE.AND P0, PT, R2, UR7, PT ;  /* 0x0000000702007c0c */ /* 0x000fe2000bf06270 */
[----:B---3--:R-:W-:-:S04]  /*23b0*/  IMAD.U32 R17, R4, 0x10000, RZ ;  /* 0x0001000004117824 */ /* 0x008fc800078e00ff */
[----:B------:R-:W-:-:S05]  /*23c0*/  FMUL R17, R17, R0 ;  /* 0x0000000011117220 */ /* 0x000fca0000400000 */
[----:B------:R-:W-:-:S05]  /*23d0*/  F2FP.BF16.F32.PACK_AB R17, RZ, R17 ;  /* 0x00000011ff11723e */ /* 0x000fca00000010ff */
[----:B------:R2:W-:Y:S01]  /*23e0*/  STG.E.U16 desc[UR8][R14.64], R17 ;  /* 0x000000110e007986 */ /* 0x0005e2000c101508 */
[----:B------:R-:W-:Y:S05]  /*23f0*/  @!P0 BRA `(.L_x_26) ;  /* 0xfffffffc00788947 */ /* 0x000fea000383ffff */
[----:B------:R-:W-:Y:S05]  /*2400*/  EXIT ;  /* 0x000000000000794d */ /* 0x000fea0003800000 */
        .weak           $__internal_0_$__cuda_sm20_rcp_rn_f32_slowpath
        .type           $__internal_0_$__cuda_sm20_rcp_rn_f32_slowpath,@function
        .size           $__internal_0_$__cuda_sm20_rcp_rn_f32_slowpath,(.L_x_62 - $__internal_0_$__cuda_sm20_rcp_rn_f32_slowpath)
$__internal_0_$__cuda_sm20_rcp_rn_f32_slowpath:
[----:B------:R-:W-:-:S05]  /*2410*/  IMAD.SHL.U32 R8, R0, 0x2, RZ ;  /* 0x0000000200087824 */ /* 0x000fca00078e00ff */
[----:B------:R-:W-:-:S04]  /*2420*/  SHF.R.U32.HI R8, RZ, 0x18, R8 ;  /* 0x00000018ff087819 */ /* 0x000fc80000011608 */
[----:B------:R-:W-:-:S13]  /*2430*/  ISETP.NE.U32.AND P0, PT, R8, RZ, PT ;  /* 0x000000ff0800720c */ /* 0x000fda0003f05070 */
[----:B------:R-:W-:Y:S05]  /*2440*/  @P0 BRA `(.L_x_27) ;  /* 0x00000000002c0947 */ /* 0x000fea0003800000 */
[----:B------:R-:W-:-:S04]  /*2450*/  SHF.L.U32 R8, R0, 0x1, RZ ;  /* 0x0000000100087819 */ /* 0x000fc800000006ff */
[----:B------:R-:W-:-:S13]  /*2460*/  ISETP.NE.AND P0, PT, R8, RZ, PT ;  /* 0x000000ff0800720c */ /* 0x000fda0003f05270 */
[----:B------:R0:W1:Y:S01]  /*2470*/  @!P0 MUFU.RCP R8, R0 ;  /* 0x0000000000088308 */ /* 0x0000620000001000 */
[----:B------:R-:W-:Y:S05]  /*2480*/  @!P0 BRA `(.L_x_28) ;  /* 0x0000000000a48947 */ /* 0x000fea0003800000 */
[----:B------:R-:W-:-:S04]  /*2490*/  FFMA R9, R0, 1.84467440737095516160e+19, RZ ;  /* 0x5f80000000097823 */ /* 0x000fc800000000ff */
[----:B0-----:R-:W1:Y:S02]  /*24a0*/  MUFU.RCP R0, R9 ;  /* 0x0000000900007308 */ /* 0x001e640000001000 */
[----:B-1----:R-:W-:-:S04]  /*24b0*/  FFMA R8, R9, R0, -1 ;  /* 0xbf80000009087423 */ /* 0x002fc80000000000 */
[----:B------:R-:W-:-:S04]  /*24c0*/  FADD.FTZ R11, -R8, -RZ ;  /* 0x800000ff080b7221 */ /* 0x000fc80000010100 */
[----:B------:R-:W-:-:S04]  /*24d0*/  FFMA R0, R0, R11, R0 ;  /* 0x0000000b00007223 */ /* 0x000fc80000000000 */
[----:B------:R-:W-:Y:S01]  /*24e0*/  FFMA R8, R0, 1.84467440737095516160e+19, RZ ;  /* 0x5f80000000087823 */ /* 0x000fe200000000ff */
[----:B------:R-:W-:Y:S06]  /*24f0*/  BRA `(.L_x_28) ;  /* 0x0000000000887947 */ /* 0x000fec0003800000 */
.L_x_27:
[----:B------:R-:W-:-:S05]  /*2500*/  VIADD R9, R8, 0xffffff03 ;  /* 0xffffff0308097836 */ /* 0x000fca0000000000 */
[----:B------:R-:W-:-:S13]  /*2510*/  ISETP.GT.U32.AND P0, PT, R9, 0x1, PT ;  /* 0x000000010900780c */ /* 0x000fda0003f04070 */
[----:B------:R-:W-:Y:S05]  /*2520*/  @P0 BRA `(.L_x_29) ;  /* 0x0000000000780947 */ /* 0x000fea0003800000 */
[----:B------:R-:W-:Y:S02]  /*2530*/  LOP3.LUT R10, R0, 0x7fffff, RZ, 0xc0, !PT ;  /* 0x007fffff000a7812 */ /* 0x000fe400078ec0ff */
[----:B------:R-:W-:Y:S02]  /*2540*/  MOV R14, 0x3 ;  /* 0x00000003000e7802 */ /* 0x000fe40000000f00 */
[----:B------:R-:W-:Y:S02]  /*2550*/  LOP3.LUT R10, R10, 0x3f800000, RZ, 0xfc, !PT ;  /* 0x3f8000000a0a7812 */ /* 0x000fe400078efcff */
[----:B------:R-:W-:Y:S02]  /*2560*/  SHF.L.U32 R15, R14, R9, RZ ;  /* 0x000000090e0f7219 */ /* 0x000fe400000006ff */
[----:B------:R-:W0:Y:S02]  /*2570*/  MUFU.RCP R11, R10 ;  /* 0x0000000a000b7308 */ /* 0x000e240000001000 */
[----:B0-----:R-:W-:-:S04]  /*2580*/  FFMA R12, R10, R11, -1 ;  /* 0xbf8000000a0c7423 */ /* 0x001fc8000000000b */
[----:B------:R-:W-:-:S04]  /*2590*/  FADD.FTZ R12, -R12, -RZ ;  /* 0x800000ff0c0c7221 */ /* 0x000fc80000010100 */
[CCC-:B------:R-:W-:Y:S01]  /*25a0*/  FFMA.RM R13, R11.reuse, R12.reuse, R11.reuse ;  /* 0x0000000c0b0d7223 */ /* 0x1c0fe2000000400b */
[----:B------:R-:W-:-:S04]  /*25b0*/  FFMA.RP R12, R11, R12, R11 ;  /* 0x0000000c0b0c7223 */ /* 0x000fc8000000800b */
[C---:B------:R-:W-:Y:S02]  /*25c0*/  LOP3.LUT R11, R13.reuse, 0x7fffff, RZ, 0xc0, !PT ;  /* 0x007fffff0d0b7812 */ /* 0x040fe400078ec0ff */
[----:B------:R-:W-:Y:S02]  /*25d0*/  FSETP.NEU.FTZ.AND P0, PT, R13, R12, PT ;  /* 0x0000000c0d00720b */ /* 0x000fe40003f1d000 */
[----:B------:R-:W-:Y:S02]  /*25e0*/  LOP3.LUT R12, R11, 0x800000, RZ, 0xfc, !PT ;  /* 0x008000000b0c7812 */ /* 0x000fe400078efcff */
[----:B------:R-:W-:Y:S02]  /*25f0*/  SEL R11, RZ, 0xffffffff, !P0 ;  /* 0xffffffffff0b7807 */ /* 0x000fe40004000000 */
[----:B------:R-:W-:-:S03]  /*2600*/  LOP3.LUT R10, R15, R12, RZ, 0xc0, !PT ;  /* 0x0000000c0f0a7212 */ /* 0x000fc600078ec0ff */
[----:B------:R-:W-:Y:S01]  /*2610*/  IMAD.MOV R11, RZ, RZ, -R11 ;  /* 0x000000ffff0b7224 */ /* 0x000fe200078e0a0b */
[----:B------:R-:W-:-:S04]  /*2620*/  SHF.R.U32.HI R10, RZ, R9, R10 ;  /* 0x00000009ff0a7219 */ /* 0x000fc8000001160a */
[----:B------:R-:W-:Y:S02]  /*2630*/  LOP3.LUT P1, RZ, R11, R9, R12, 0xf8, !PT ;  /* 0x000000090bff7212 */ /* 0x000fe4000782f80c */
[C---:B------:R-:W-:Y:S02]  /*2640*/  LOP3.LUT P0, RZ, R10.reuse, 0x1, RZ, 0xc0, !PT ;  /* 0x000000010aff7812 */ /* 0x040fe4000780c0ff */
[----:B------:R-:W-:-:S04]  /*2650*/  LOP3.LUT P2, RZ, R10, 0x2, RZ, 0xc0, !PT ;  /* 0x000000020aff7812 */ /* 0x000fc8000784c0ff */
[----:B------:R-:W-:Y:S02]  /*2660*/  PLOP3.LUT P0, PT, P0, P1, P2, 0xe0, 0x0 ;  /* 0x000000000000781c */ /* 0x000fe40000703c20 */
[----:B------:R-:W-:Y:S02]  /*2670*/  LOP3.LUT P1, RZ, R0, 0x7fffff, RZ, 0xc0, !PT ;  /* 0x007fffff00ff7812 */ /* 0x000fe4000782c0ff */
[----:B------:R-:W-:-:S04]  /*2680*/  SEL R9, RZ, 0x1, !P0 ;  /* 0x00000001ff097807 */ /* 0x000fc80004000000 */
[----:B------:R-:W-:-:S04]  /*2690*/  IADD3 R9, PT, PT, -R9, RZ, RZ ;  /* 0x000000ff09097210 */ /* 0x000fc80007ffe1ff */
[----:B------:R-:W-:Y:S01]  /*26a0*/  ISETP.GE.AND P0, PT, R9, RZ, PT ;  /* 0x000000ff0900720c */ /* 0x000fe20003f06270 */
[----:B------:R-:W-:-:S05]  /*26b0*/  VIADD R9, R8, 0xffffff04 ;  /* 0xffffff0408097836 */ /* 0x000fca0000000000 */
[----:B------:R-:W-:-:S07]  /*26c0*/  SHF.R.U32.HI R9, RZ, R9, R12 ;  /* 0x00000009ff097219 */ /* 0x000fce000001160c */
[----:B------:R-:W-:-:S05]  /*26d0*/  @!P0 IADD3 R9, PT, PT, R9, 0x1, RZ ;  /* 0x0000000109098810 */ /* 0x000fca0007ffe0ff */
[----:B------:R-:W-:-:S05]  /*26e0*/  @!P1 IMAD.SHL.U32 R9, R9, 0x2, RZ ;  /* 0x0000000209099824 */ /* 0x000fca00078e00ff */
[----:B------:R-:W-:Y:S01]  /*26f0*/  LOP3.LUT R8, R9, 0x80000000, R0, 0xf8, !PT ;  /* 0x8000000009087812 */ /* 0x000fe200078ef800 */
[----:B------:R-:W-:Y:S06]  /*2700*/  BRA `(.L_x_28) ;  /* 0x0000000000047947 */ /* 0x000fec0003800000 */
.L_x_29:
[----:B------:R2:W3:Y:S02]  /*2710*/  MUFU.RCP R8, R0 ;  /* 0x0000000000087308 */ /* 0x0004e40000001000 */
.L_x_28:
[----:B------:R-:W-:Y:S01]  /*2720*/  HFMA2 R9, -RZ, RZ, 0, 0 ;  /* 0x00000000ff097431 */ /* 0x000fe200000001ff */
[----:B0123--:R-:W-:Y:S01]  /*2730*/  MOV R0, R8 ;  /* 0x0000000800007202 */ /* 0x00ffe20000000f00 */
[----:B------:R-:W-:-:S04]  /*2740*/  IMAD.MOV.U32 R8, RZ, RZ, R6 ;  /* 0x000000ffff087224 */ /* 0x000fc800078e0006 */
[----:B------:R-:W-:Y:S05]  /*2750*/  RET.REL.NODEC R8 `(_Z28softmax_kernel_parallel_bf16P13__nv_bfloat16iiiib) ;  /* 0xffffffd808287950 */ /* 0x000fea0003c3ffff */
.L_x_30:
[----:B------:R-:W-:-:S00]  /*2760*/  BRA `(.L_x_30) ;  /* 0xfffffffc00fc7947 */ /* 0x000fc0000383ffff */
[----:B------:R-:W-:-:S00]  /*2770*/  NOP ;  /* 0x0000000000007918 */ /* 0x000fc00000000000 */
        /* <DEDUP_REMOVED lines=8> */
.L_x_62:


//--------------------- .text._Z28softmax_kernel_parallel_fp32Pfiiiib --------------------------
	.section	.text._Z28softmax_kernel_parallel_fp32Pfiiiib,"ax",@progbits
	.align	128
        .global         _Z28softmax_kernel_parallel_fp32Pfiiiib
        .type           _Z28softmax_kernel_parallel_fp32Pfiiiib,@function
        .size           _Z28softmax_kernel_parallel_fp32Pfiiiib,(.L_x_63 - _Z28softmax_kernel_parallel_fp32Pfiiiib)
        .other          _Z28softmax_kernel_parallel_fp32Pfiiiib,@"STO_CUDA_ENTRY STV_DEFAULT"
_Z28softmax_kernel_parallel_fp32Pfiiiib:
.text._Z28softmax_kernel_parallel_fp32Pfiiiib:
        /* <DEDUP_REMOVED lines=111> */
.L_x_35:
[----:B------:R-:W-:-:S04]  /*06f0*/  ISETP.GT.U32.AND P0, PT, R14, R5, PT ;  /* 0x000000050e00720c */ /* 0x000fc80003f04070 */
[----:B------:R-:W-:-:S13]  /*0700*/  ISETP.NE.AND P0, PT, R11, RZ, P0 ;  /* 0x000000ff0b00720c */ /* 0x000fda0000705270 */
[----:B------:R-:W0:Y:S02]  /*0710*/  @!P0 LDC.64 R8, c[0x0][0x380] ;  /* 0x0000e000ff088b82 */ /* 0x000e240000000a00 */
[----:B0-----:R-:W-:-:S06]  /*0720*/  @!P0 IMAD.WIDE R8, R10, 0x4, R8 ;  /* 0x000000040a088825 */ /* 0x001fcc00078e0208 */
[----:B------:R-:W2:Y:S01]  /*0730*/  @!P0 LDG.E R9, desc[UR8][R8.64] ;  /* 0x0000000808098981 */ /* 0x000ea2000c1e1900 */
[----:B------:R-:W-:Y:S01]  /*0740*/  VIADD R6, R6, 0x1 ;  /* 0x0000000106067836 */ /* 0x000fe20000000000 */
[C---:B------:R-:W-:Y:S01]  /*0750*/  IADD3 R10, PT, PT, R3.reuse, R10, RZ ;  /* 0x0000000a030a7210 */ /* 0x040fe20007ffe0ff */
[----:B------:R-:W-:-:S03]  /*0760*/  IMAD.IADD R14, R3, 0x1, R14 ;  /* 0x00000001030e7824 */ /* 0x000fc600078e020e */
[----:B------:R-:W-:Y:S02]  /*0770*/  ISETP.NE.AND P3, PT, R6, RZ, PT ;  /* 0x000000ff0600720c */ /* 0x000fe40003f65270 */
[----:B--2---:R-:W-:-:S04]  /*0780*/  @!P0 FSETP.GT.AND P2, PT, R9, R0, PT ;  /* 0x000000000900820b */ /* 0x004fc80003f44000 */
[----:B------:R-:W-:-:S07]  /*0790*/  @!P0 FSEL R0, R9, R0, P2 ;  /* 0x0000000009008208 */ /* 0x000fce0001000000 */
[----:B------:R-:W-:Y:S05]  /*07a0*/  @P3 BRA `(.L_x_35) ;  /* 0xfffffffc00d03947 */ /* 0x000fea000383ffff */
.L_x_34:
[----:B------:R-:W-:Y:S05]  /*07b0*/  BSYNC.RECONVERGENT B1 ;  /* 0x0000000000017941 */ /* 0x000fea0003800200 */
.L_x_33:
[----:B------:R-:W-:Y:S05]  /*07c0*/  @!P1 BRA `(.L_x_32) ;  /* 0x0000000000b89947 */ /* 0x000fea0003800000 */
[----:B------:R-:W0:Y:S02]  /*07d0*/  LDCU.U8 UR4, c[0x0][0x398] ;  /* 0x00007300ff0477ac */ /* 0x000e240008000000 */
[----:B0-----:R-:W-:-:S06]  /*07e0*/  UPRMT UR4, UR4, 0x8880, URZ ;  /* 0x0000888004047896 */ /* 0x001fcc00080000ff */
[----:B------:R-:W-:-:S07]  /*07f0*/  IMAD.U32 R20, RZ, RZ, UR4 ;  /* 0x00000004ff147e24 */ /* 0x000fce000f8e00ff */
.L_x_36:
[----:B------:R-:W-:Y:S01]  /*0800*/  UPRMT UR4, UR7, 0x8880, URZ ;  /* 0x0000888007047896 */ /* 0x000fe200080000ff */
[----:B------:R-:W-:Y:S01]  /*0810*/  ISETP.GT.U32.AND P0, PT, R14, R5, PT ;  /* 0x000000050e00720c */ /* 0x000fe20003f04070 */
[----:B------:R-:W-:-:S03]  /*0820*/  IMAD.IADD R22, R3, 0x1, R14 ;  /* 0x0000000103167824 */ /* 0x000fc600078e020e */
[----:B------:R-:W-:Y:S01]  /*0830*/  ISETP.NE.AND P0, PT, R20, RZ, P0 ;  /* 0x000000ff1400720c */ /* 0x000fe20000705270 */
[C-C-:B------:R-:W-:Y:S01]  /*0840*/  IMAD.IADD R18, R22.reuse, 0x1, R3.reuse ;  /* 0x0000000116127824 */ /* 0x140fe200078e0203 */
[-C--:B------:R-:W-:Y:S02]  /*0850*/  ISETP.GT.U32.AND P1, PT, R22, R5.reuse, PT ;  /* 0x000000051600720c */ /* 0x080fe40003f24070 */
[----:B------:R-:W-:Y:S01]  /*0860*/  MOV R20, UR4 ;  /* 0x0000000400147c02 */ /* 0x000fe20008000f00 */
[C---:B------:R-:W-:Y:S01]  /*0870*/  IMAD.IADD R6, R18.reuse, 0x1, R3 ;  /* 0x0000000112067824 */ /* 0x040fe200078e0203 */
[----:B------:R-:W-:Y:S02]  /*0880*/  ISETP.GT.U32.AND P2, PT, R18, R5, PT ;  /* 0x000000051200720c */ /* 0x000fe40003f44070 */
[C---:B------:R-:W-:Y:S02]  /*0890*/  ISETP.NE.AND P1, PT, R20.reuse, RZ, P1 ;  /* 0x000000ff1400720c */ /* 0x040fe40000f25270 */
[----:B------:R-:W-:-:S02]  /*08a0*/  ISETP.NE.AND P2, PT, R20, RZ, P2 ;  /* 0x000000ff1400720c */ /* 0x000fc40001745270 */
[----:B------:R-:W-:Y:S01]  /*08b0*/  ISETP.GT.U32.AND P3, PT, R6, R5, PT ;  /* 0x000000050600720c */ /* 0x000fe20003f64070 */
[----:B------:R-:W0:Y:S01]  /*08c0*/  @!P0 LDC.64 R10, c[0x0][0x380] ;  /* 0x0000e000ff0a8b82 */ /* 0x000e220000000a00 */
[----:B------:R-:W-:Y:S02]  /*08d0*/  @!P0 IMAD R15, R17, UR6, R14 ;  /* 0x00000006110f8c24 */ /* 0x000fe4000f8e020e */
[----:B------:R-:W-:-:S05]  /*08e0*/  ISETP.NE.AND P3, PT, R20, RZ, P3 ;  /* 0x000000ff1400720c */ /* 0x000fca0001f65270 */
[----:B------:R-:W1:Y:S08]  /*08f0*/  @!P1 LDC R21, c[0x0][0x394] ;  /* 0x0000e500ff159b82 */ /* 0x000e700000000800 */
[----:B------:R-:W2:Y:S08]  /*0900*/  @!P1 LDC.64 R12, c[0x0][0x380] ;  /* 0x0000e000ff0c9b82 */ /* 0x000eb00000000a00 */
[----:B------:R-:W3:Y:S01]  /*0910*/  @!P2 LDC R19, c[0x0][0x394] ;  /* 0x0000e500ff13ab82 */ /* 0x000ee20000000800 */
[----:B0-----:R-:W-:-:S06]  /*0920*/  @!P0 IMAD.WIDE R14, R15, 0x4, R10 ;  /* 0x000000040f0e8825 */ /* 0x001fcc00078e020a */
[----:B------:R0:W4:Y:S01]  /*0930*/  @!P0 LDG.E R15, desc[UR8][R14.64] ;  /* 0x000000080e0f8981 */ /* 0x000122000c1e1900 */
[----:B------:R-:W5:Y:S01]  /*0940*/  @!P2 LDC.64 R8, c[0x0][0x380] ;  /* 0x0000e000ff08ab82 */ /* 0x000f620000000a00 */
[----:B-1----:R-:W-:-:S07]  /*0950*/  @!P1 IMAD R21, R17, R21, R22 ;  /* 0x0000001511159224 */ /* 0x002fce00078e0216 */
[----:B------:R-:W1:Y:S08]  /*0960*/  @!P3 LDC R16, c[0x0][0x394] ;  /* 0x0000e500ff10bb82 */ /* 0x000e700000000800 */
[----:B------:R-:W0:Y:S01]  /*0970*/  @!P3 LDC.64 R10, c[0x0][0x380] ;  /* 0x0000e000ff0abb82 */ /* 0x000e220000000a00 */
[----:B--2---:R-:W-:-:S04]  /*0980*/  @!P1 IMAD.WIDE R12, R21, 0x4, R12 ;  /* 0x00000004150c9825 */ /* 0x004fc800078e020c */
[----:B---3--:R-:W-:Y:S02]  /*0990*/  @!P2 IMAD R19, R17, R19, R18 ;  /* 0x000000131113a224 */ /* 0x008fe400078e0212 */
[----:B------:R-:W2:Y:S02]  /*09a0*/  @!P1 LDG.E R13, desc[UR8][R12.64] ;  /* 0x000000080c0d9981 */ /* 0x000ea4000c1e1900 */
[----:B-----5:R-:W-:-:S06]  /*09b0*/  @!P2 IMAD.WIDE R8, R19, 0x4, R8 ;  /* 0x000000041308a825 */ /* 0x020fcc00078e0208 */
[----:B------:R-:W3:Y:S01]  /*09c0*/  @!P2 LDG.E R9, desc[UR8][R8.64] ;  /* 0x000000080809a981 */ /* 0x000ee2000c1e1900 */
[----:B-1----:R-:W-:-:S04]  /*09d0*/  @!P3 IMAD R19, R17, R16, R6 ;  /* 0x000000101113b224 */ /* 0x002fc800078e0206 */
[----:B0-----:R-:W-:-:S06]  /*09e0*/  @!P3 IMAD.WIDE R10, R19, 0x4, R10 ;  /* 0x00000004130ab825 */ /* 0x001fcc00078e020a */
[----:B------:R-:W5:Y:S01]  /*09f0*/  @!P3 LDG.E R11, desc[UR8][R10.64] ;  /* 0x000000080a0bb981 */ /* 0x000f62000c1e1900 */
[----:B------:R-:W-:Y:S02]  /*0a00*/  IADD3 R14, PT, PT, R6, R3, RZ ;  /* 0x00000003060e7210 */ /* 0x000fe40007ffe0ff */
[----:B----4-:R-:W-:-:S04]  /*0a10*/  @!P0 FSETP.GT.AND P4, PT, R15, R0, PT ;  /* 0x000000000f00820b */ /* 0x010fc80003f84000 */
[----:B------:R-:W-:-:S04]  /*0a20*/  @!P0 FSEL R0, R15, R0, P4 ;  /* 0x000000000f008208 */ /* 0x000fc80002000000 */
[----:B--2---:R-:W-:-:S04]  /*0a30*/  @!P1 FSETP.GT.AND P0, PT, R13, R0, PT ;  /* 0x000000000d00920b */ /* 0x004fc80003f04000 */
[----:B------:R-:W-:Y:S02]  /*0a40*/  @!P1 FSEL R0, R13, R0, P0 ;  /* 0x000000000d009208 */ /* 0x000fe40000000000 */
[----:B------:R-:W-:Y:S02]  /*0a50*/  ISETP.GE.AND P1, PT, R14, UR6, PT ;  /* 0x000000060e007c0c */ /* 0x000fe4000bf26270 */
[----:B---3--:R-:W-:-:S04]  /*0a60*/  @!P2 FSETP.GT.AND P0, PT, R9, R0, PT ;  /* 0x000000000900a20b */ /* 0x008fc80003f04000 */
[----:B------:R-:W-:-:S04]  /*0a70*/  @!P2 FSEL R0, R9, R0, P0 ;  /* 0x000000000900a208 */ /* 0x000fc80000000000 */
[----:B-----5:R-:W-:-:S04]  /*0a80*/  @!P3 FSETP.GT.AND P0, PT, R11, R0, PT ;  /* 0x000000000b00b20b */ /* 0x020fc80003f04000 */
[----:B------:R-:W-:Y:S01]  /*0a90*/  @!P3 FSEL R0, R11, R0, P0 ;  /* 0x000000000b00b208 */ /* 0x000fe20000000000 */
[----:B------:R-:W-:Y:S08]  /*0aa0*/  @!P1 BRA `(.L_x_36) ;  /* 0xfffffffc00549947 */ /* 0x000ff0000383ffff */
.L_x_32:
[----:B------:R-:W-:Y:S05]  /*0ab0*/  BSYNC.RECONVERGENT B0 ;  /* 0x0000000000007941 */ /* 0x000fea0003800200 */
.L_x_31:
        /* <DEDUP_REMOVED lines=15> */
[----:B0-----:R-:W-:-:S07]  /*0bb0*/  IMAD.MOV.U32 R0, RZ, RZ, R3 ;  /* 0x000000ffff007224 */ /* 0x001fce00078e0003 */
.L_x_38:
        /* <DEDUP_REMOVED lines=8> */
[----:B------:R-:W-:Y:S02]  /*0c40*/  ISETP.GT.U32.AND P0, PT, R0, 0x3, PT ;  /* 0x000000030000780c */ /* 0x000fe40003f04070 */
[----:B------:R-:W-:-:S11]  /*0c50*/  MOV R0, R10 ;  /* 0x0000000a00007202 */ /* 0x000fd60000000f00 */
[----:B-1----:R-:W-:Y:S05]  /*0c60*/  @P0 BRA `(.L_x_38) ;  /* 0xfffffffc00d40947 */ /* 0x002fea000383ffff */
.L_x_37:
[----:B------:R-:W-:Y:S01]  /*0c70*/  BSSY.RECONVERGENT B0, `(.L_x_39) ;  /* 0x00000a2000007945 */ /* 0x000fe20003800200 */
[----:B------:R-:W-:-:S03]  /*0c80*/  IMAD.MOV.U32 R6, RZ, RZ, RZ ;  /* 0x000000ffff067224 */ /* 0x000fc600078e00ff */
[----:B------:R-:W-:Y:S05]  /*0c90*/  @P1 BRA `(.L_x_40) ;  /* 0x00000008007c1947 */ /* 0x000fea0003800000 */
[----:B------:R-:W1:Y:S01]  /*0ca0*/  I2F.U32.RP R10, R3 ;  /* 0x00000003000a7306 */ /* 0x000e620000209000 */
[----:B------:R-:W-:Y:S01]  /*0cb0*/  IMAD.IADD R6, R2, 0x1, R3 ;  /* 0x0000000102067824 */ /* 0x000fe200078e0203 */
[----:B------:R-:W-:Y:S01]  /*0cc0*/  ISETP.NE.U32.AND P2, PT, R3, RZ, PT ;  /* 0x000000ff0300720c */ /* 0x000fe20003f45070 */
[----:B------:R-:W2:Y:S01]  /*0cd0*/  LDCU UR5, c[0x0][0x38c] ;  /* 0x00007180ff0577ac */ /* 0x000ea20008000800 */
[----:B------:R-:W-:Y:S01]  /*0ce0*/  BSSY.RECONVERGENT B1, `(.L_x_41) ;  /* 0x0000040000017945 */ /* 0x000fe20003800200 */
[----:B------:R-:W-:Y:S02]  /*0cf0*/  MOV R14, R2 ;  /* 0x00000002000e7202 */ /* 0x000fe40000000f00 */
[C---:B------:R-:W-:Y:S01]  /*0d00*/  ISETP.GE.AND P0, PT, R6.reuse, UR7, PT ;  /* 0x0000000706007c0c */ /* 0x040fe2000bf06270 */
[----:B------:R-:W3:Y:S01]  /*0d10*/  LDCU UR6, c[0x0][0x390] ;  /* 0x00007200ff0677ac */ /* 0x000ee20008000800 */
[----:B0-----:R-:W-:Y:S02]  /*0d20*/  VIMNMX R0, PT, PT, R6, UR7, !PT ;  /* 0x0000000706007c48 */ /* 0x001fe4000ffe0100 */
[----:B------:R-:W-:Y:S01]  /*0d30*/  SEL R11, RZ, 0x1, P0 ;  /* 0x00000001ff0b7807 */ /* 0x000fe20000000000 */
[----:B-1----:R-:W0:Y:S03]  /*0d40*/  MUFU.RCP R10, R10 ;  /* 0x0000000a000a7308 */ /* 0x002e260000001000 */
[----:B------:R-:W-:Y:S01]  /*0d50*/  IADD3 R0, PT, PT, R0, -R6, -R11 ;  /* 0x8000000600007210 */ /* 0x000fe20007ffe80b */
[----:B0-----:R-:W-:-:S04]  /*0d60*/  VIADD R8, R10, 0xffffffe ;  /* 0x0ffffffe0a087836 */ /* 0x001fc80000000000 */
[----:B------:R0:W1:Y:S02]  /*0d70*/  F2I.FTZ.U32.TRUNC.NTZ R9, R8 ;  /* 0x0000000800097305 */ /* 0x000064000021f000 */
[----:B0-----:R-:W-:Y:S01]  /*0d80*/  IMAD.MOV.U32 R8, RZ, RZ, RZ ;  /* 0x000000ffff087224 */ /* 0x001fe200078e00ff */
[----:B-1----:R-:W-:-:S05]  /*0d90*/  IADD3 R12, PT, PT, RZ, -R9, RZ ;  /* 0x80000009ff0c7210 */ /* 0x002fca0007ffe0ff */
[----:B------:R-:W-:-:S04]  /*0da0*/  IMAD R13, R12, R3, RZ ;  /* 0x000000030c0d7224 */ /* 0x000fc800078e02ff */
[----:B------:R-:W-:-:S06]  /*0db0*/  IMAD.HI.U32 R13, R9, R13, R8 ;  /* 0x0000000d090d7227 */ /* 0x000fcc00078e0008 */
[----:B------:R-:W-:-:S05]  /*0dc0*/  IMAD.HI.U32 R6, R13, R0, RZ ;  /* 0x000000000d067227 */ /* 0x000fca00078e00ff */
[----:B------:R-:W-:-:S05]  /*0dd0*/  IADD3 R8, PT, PT, -R6, RZ, RZ ;  /* 0x000000ff06087210 */ /* 0x000fca0007ffe1ff */
[----:B------:R-:W-:Y:S02]  /*0de0*/  IMAD R0, R3, R8, R0 ;  /* 0x0000000803007224 */ /* 0x000fe400078e0200 */
[----:B--2---:R-:W-:-:S03]  /*0df0*/  IMAD R8, R4, UR5, R7 ;  /* 0x0000000504087c24 */ /* 0x004fc6000f8e0207 */
[----:B------:R-:W-:Y:S01]  /*0e00*/  ISETP.GE.U32.AND P0, PT, R0, R3, PT ;  /* 0x000000030000720c */ /* 0x000fe20003f06070 */
[----:B---3--:R-:W-:-:S12]  /*0e10*/  IMAD R15, R8, UR6, R5 ;  /* 0x00000006080f7c24 */ /* 0x008fd8000f8e0205 */
[----:B------:R-:W-:Y:S02]  /*0e20*/  @P0 IMAD.IADD R0, R0, 0x1, -R3 ;  /* 0x0000000100000824 */ /* 0x000fe400078e0a03 */
[----:B------:R-:W-:-:S03]  /*0e30*/  @P0 VIADD R6, R6, 0x1 ;  /* 0x0000000106060836 */ /* 0x000fc60000000000 */
[----:B------:R-:W-:Y:S02]  /*0e40*/  ISETP.GE.U32.AND P1, PT, R0, R3, PT ;  /* 0x000000030000720c */ /* 0x000fe40003f26070 */
[----:B------:R-:W0:Y:S11]  /*0e50*/  LDS R0, [UR4] ;  /* 0x00000004ff007984 */ /* 0x000e360008000800 */
[----:B------:R-:W-:-:S02]  /*0e60*/  @P1 IADD3 R6, PT, PT, R6, 0x1, RZ ;  /* 0x0000000106061810 */ /* 0x000fc40007ffe0ff */
[----:B------:R-:W-:-:S05]  /*0e70*/  @!P2 LOP3.LUT R6, RZ, R3, RZ, 0x33, !PT ;  /* 0x00000003ff06a212 */ /* 0x000fca00078e33ff */
[----:B------:R-:W-:-:S05]  /*0e80*/  IMAD.IADD R11, R11, 0x1, R6 ;  /* 0x000000010b0b7824 */ /* 0x000fca00078e0206 */
[C---:B------:R-:W-:Y:S02]  /*0e90*/  LOP3.LUT R6, R11.reuse, 0x3, RZ, 0xc0, !PT ;  /* 0x000000030b067812 */ /* 0x040fe400078ec0ff */
[----:B------:R-:W-:Y:S02]  /*0ea0*/  ISETP.GE.U32.AND P1, PT, R11, 0x3, PT ;  /* 0x000000030b00780c */ /* 0x000fe40003f26070 */
[----:B------:R-:W-:Y:S01]  /*0eb0*/  ISETP.NE.AND P0, PT, R6, 0x3, PT ;  /* 0x000000030600780c */ /* 0x000fe20003f05270 */
[----:B------:R-:W-:-:S12]  /*0ec0*/  IMAD.MOV.U32 R6, RZ, RZ, RZ ;  /* 0x000000ffff067224 */ /* 0x000fd800078e00ff */
[----:B0-----:R-:W-:Y:S05]  /*0ed0*/  @!P0 BRA `(.L_x_42) ;  /* 0x0000000000808947 */ /* 0x001fea0003800000 */
[----:B------:R-:W0:Y:S01]  /*0ee0*/  LDC.U8 R13, c[0x0][0x398] ;  /* 0x0000e600ff0d7b82 */ /* 0x000e220000000000 */
[----:B------:R-:W-:Y:S01]  /*0ef0*/  VIADD R6, R11, 0x1 ;  /* 0x000000010b067836 */ /* 0x000fe20000000000 */
[----:B------:R-:W-:Y:S01]  /*0f00*/  MOV R14, R2 ;  /* 0x00000002000e7202 */ /* 0x000fe20000000f00 */
[----:B------:R-:W-:-:S03]  /*0f10*/  IMAD R12, R15, UR7, R2 ;  /* 0x000000070f0c7c24 */ /* 0x000fc6000f8e0202 */
[----:B------:R-:W-:Y:S01]  /*0f20*/  LOP3.LUT R10, R6, 0x3, RZ, 0xc0, !PT ;  /* 0x00000003060a7812 */ /* 0x000fe200078ec0ff */
[----:B------:R-:W-:Y:S01]  /*0f30*/  IMAD.MOV.U32 R6, RZ, RZ, RZ ;  /* 0x000000ffff067224 */ /* 0x000fe200078e00ff */
[----:B------:R-:W1:Y:S01]  /*0f40*/  LDC.64 R8, c[0x0][0x380] ;  /* 0x0000e000ff087b82 */ /* 0x000e620000000a00 */
[----:B0-----:R-:W-:Y:S02]  /*0f50*/  PRMT R20, R13, 0x8880, RZ ;  /* 0x000088800d147816 */ /* 0x001fe400000000ff */
[----:B------:R-:W-:-:S07]  /*0f60*/  IMAD.MOV R13, RZ, RZ, -R10 ;  /* 0x000000ffff0d7224 */ /* 0x000fce00078e0a0a */
.L_x_43:
[----:B------:R-:W-:Y:S01]  /*0f70*/  ISETP.GT.U32.AND P0, PT, R14, R5, PT ;  /* 0x000000050e00720c */ /* 0x000fe20003f04070 */
[----:B01----:R-:W-:-:S03]  /*0f80*/  IMAD.WIDE R10, R12, 0x4, R8 ;  /* 0x000000040c0a7825 */ /* 0x003fc600078e0208 */
[----:B------:R-:W-:-:S13]  /*0f90*/  ISETP.NE.AND P0, PT, R20, RZ, P0 ;  /* 0x000000ff1400720c */ /* 0x000fda0000705270 */
[----:B------:R-:W2:Y:S01]  /*0fa0*/  @!P0 LDG.E R17, desc[UR8][R10.64] ;  /* 0x000000080a118981 */ /* 0x000ea2000c1e1900 */
[----:B------:R-:W-:Y:S01]  /*0fb0*/  @!P0 IMAD.MOV.U32 R16, RZ, RZ, 0x3bbb989d ;  /* 0x3bbb989dff108424 */ /* 0x000fe200078e00ff */
[----:B------:R-:W-:Y:S01]  /*0fc0*/  @!P0 MOV R19, 0x437c0000 ;  /* 0x437c000000138802 */ /* 0x000fe20000000f00 */
[----:B------:R-:W-:Y:S01]  /*0fd0*/  IMAD.IADD R14, R3, 0x1, R14 ;  /* 0x00000001030e7824 */ /* 0x000fe200078e020e */
[----:B------:R-:W-:Y:S01]  /*0fe0*/  IADD3 R13, PT, PT, R13, 0x1, RZ ;  /* 0x000000010d0d7810 */ /* 0x000fe20007ffe0ff */
[----:B------:R-:W-:Y:S02]  /*0ff0*/  IMAD.IADD R12, R3, 0x1, R12 ;  /* 0x00000001030c7824 */ /* 0x000fe400078e020c */
[----:B--2---:R-:W-:-:S04]  /*1000*/  @!P0 FADD R17, -R0, R17 ;  /* 0x0000001100118221 */ /* 0x004fc80000000100 */
        /* <DEDUP_REMOVED lines=11> */
[----:B------:R0:W-:Y:S09]  /*10c0*/  STG.E desc[UR8][R10.64], R17 ;  /* 0x000000110a007986 */ /* 0x0001f2000c101908 */
[----:B------:R-:W-:Y:S05]  /*10d0*/  @P0 BRA `(.L_x_43) ;  /* 0xfffffffc00a40947 */ /* 0x000fea000383ffff */
.L_x_42:
[----:B------:R-:W-:Y:S05]  /*10e0*/  BSYNC.RECONVERGENT B1 ;  /* 0x0000000000017941 */ /* 0x000fea0003800200 */
.L_x_41:
[----:B------:R-:W-:Y:S05]  /*10f0*/  @!P1 BRA `(.L_x_40) ;  /* 0x0000000400649947 */ /* 0x000fea0003800000 */
[----:B------:R-:W1:Y:S01]  /*1100*/  LDCU.U8 UR5, c[0x0][0x398] ;  /* 0x00007300ff0577ac */ /* 0x000e620008000000 */
[----:B------:R-:W2:Y:S01]  /*1110*/  LDC.64 R8, c[0x0][0x380] ;  /* 0x0000e000ff087b82 */ /* 0x000ea20000000a00 */
[----:B0-----:R-:W-:Y:S01]  /*1120*/  SHF.L.U32 R17, R3, 0x2, RZ ;  /* 0x0000000203117819 */ /* 0x001fe200000006ff */
[----:B-1----:R-:W-:-:S06]  /*1130*/  UPRMT UR5, UR5, 0x8880, URZ ;  /* 0x0000888005057896 */ /* 0x002fcc00080000ff */
[----:B------:R-:W-:-:S07]  /*1140*/  IMAD.U32 R16, RZ, RZ, UR5 ;  /* 0x00000005ff107e24 */ /* 0x000fce000f8e00ff */
.L_x_44:
[----:B------:R-:W-:Y:S01]  /*1150*/  ISETP.GT.U32.AND P0, PT, R14, R5, PT ;  /* 0x000000050e00720c */ /* 0x000fe20003f04070 */
[----:B-1----:R-:W-:-:S03]  /*1160*/  IMAD R11, R15, UR10, R14 ;  /* 0x0000000a0f0b7c24 */ /* 0x002fc6000f8e020e */
[----:B------:R-:W-:Y:S01]  /*1170*/  ISETP.NE.AND P1, PT, R16, RZ, P0 ;  /* 0x000000ff1000720c */ /* 0x000fe20000725270 */
[----:B--2---:R-:W-:-:S12]  /*1180*/  IMAD.WIDE R10, R11, 0x4, R8 ;  /* 0x000000040b0a7825 */ /* 0x004fd800078e0208 */
[----:B------:R-:W2:Y:S01]  /*1190*/  @!P1 LDG.E R13, desc[UR8][R10.64] ;  /* 0x000000080a0d9981 */ /* 0x000ea2000c1e1900 */
[----:B------:R-:W-:Y:S01]  /*11a0*/  @!P1 IMAD.MOV.U32 R12, RZ, RZ, 0x3bbb989d ;  /* 0x3bbb989dff0c9424 */ /* 0x000fe200078e00ff */
[----:B------:R-:W-:Y:S01]  /*11b0*/  @!P1 MOV R19, 0x437c0000 ;  /* 0x437c000000139802 */ /* 0x000fe20000000f00 */
[----:B------:R-:W-:Y:S01]  /*11c0*/  UPRMT UR5, UR11, 0x8880, URZ ;  /* 0x000088800b057896 */ /* 0x000fe200080000ff */
[----:B------:R-:W-:-:S05]  /*11d0*/  IMAD.IADD R14, R3, 0x1, R14 ;  /* 0x00000001030e7824 */ /* 0x000fca00078e020e */
[----:B------:R-:W-:Y:S01]  /*11e0*/  IMAD.U32 R16, RZ, RZ, UR5 ;  /* 0x00000005ff107e24 */ /* 0x000fe2000f8e00ff */
[----:B------:R-:W-:-:S04]  /*11f0*/  ISETP.GT.U32.AND P0, PT, R14, R5, PT ;  /* 0x000000050e00720c */ /* 0x000fc80003f04070 */
[----:B------:R-:W-:Y:S01]  /*1200*/  ISETP.NE.AND P0, PT, R16, RZ, P0 ;  /* 0x000000ff1000720c */ /* 0x000fe20000705270 */
[----:B--2---:R-:W-:-:S04]  /*1210*/  @!P1 FADD R13, -R0, R13 ;  /* 0x0000000d000d9221 */ /* 0x004fc80000000100 */
[----:B------:R-:W-:-:S04]  /*1220*/  @!P1 FFMA.SAT R12, R13, R12, 0.5 ;  /* 0x3f0000000d0c9423 */ /* 0x000fc8000000200c */
[----:B------:R-:W-:Y:S01]  /*1230*/  @!P1 FFMA.RM R18, R12, R19, 12582913 ;  /* 0x4b4000010c129423 */ /* 0x000fe20000004013 */
[----:B------:R-:W-:-:S03]  /*1240*/  HFMA2 R19, -RZ, RZ, 0, 0 ;  /* 0x00000000ff137431 */ /* 0x000fc600000001ff */
[C---:B------:R-:W-:Y:S01]  /*1250*/  @!P1 FADD R12, R18.reuse, -12583039 ;  /* 0xcb40007f120c9421 */ /* 0x040fe20000000000 */
[----:B------:R-:W-:-:S03]  /*1260*/  @!P1 IMAD.SHL.U32 R18, R18, 0x800000, RZ ;  /* 0x0080000012129824 */ /* 0x000fc600078e00ff */
[----:B------:R-:W-:-:S04]  /*1270*/  @!P1 FFMA R12, R13, 1.4426950216293334961, -R12 ;  /* 0x3fb8aa3b0d0c9823 */ /* 0x000fc8000000080c */
[----:B------:R-:W-:Y:S01]  /*1280*/  @!P1 FFMA R20, R13, 1.925963033500011079e-08, R12 ;  /* 0x32a570600d149823 */ /* 0x000fe2000000000c */
[----:B------:R-:W-:-:S03]  /*1290*/  IADD3 R12, P2, PT, R17, R10, RZ ;  /* 0x0000000a110c7210 */ /* 0x000fc60007f5e0ff */
[----:B------:R-:W0:Y:S02]  /*12a0*/  @!P1 MUFU.EX2 R21, R20 ;  /* 0x0000001400159308 */ /* 0x000e240000000800 */
[----:B------:R-:W-:Y:S02]  /*12b0*/  IMAD.X R13, RZ, RZ, R11, P2 ;  /* 0x000000ffff0d7224 */ /* 0x000fe400010e060b */
[----:B0-----:R-:W-:-:S05]  /*12c0*/  @!P1 FMUL R19, R18, R21 ;  /* 0x0000001512139220 */ /* 0x001fca0000400000 */
[----:B------:R0:W-:Y:S04]  /*12d0*/  STG.E desc[UR8][R10.64], R19 ;  /* 0x000000130a007986 */ /* 0x0001e8000c101908 */
[----:B------:R-:W2:Y:S01]  /*12e0*/  @!P0 LDG.E R21, desc[UR8][R12.64] ;  /* 0x000000080c158981 */ /* 0x000ea2000c1e1900 */
[----:B------:R-:W-:Y:S01]  /*12f0*/  @!P0 MOV R18, 0x3bbb989d ;  /* 0x3bbb989d00128802 */ /* 0x000fe20000000f00 */
[----:B------:R-:W-:Y:S02]  /*1300*/  @!P0 IMAD.MOV.U32 R23, RZ, RZ, 0x437c0000 ;  /* 0x437c0000ff178424 */ /* 0x000fe400078e00ff */
[----:B------:R-:W-:Y:S01]  /*1310*/  IMAD.IADD R14, R14, 0x1, R3 ;  /* 0x000000010e0e7824 */ /* 0x000fe200078e0203 */
[----:B0-----:R-:W-:-:S04]  /*1320*/  IADD3 R10, P2, PT, R17, R12, RZ ;  /* 0x0000000c110a7210 */ /* 0x001fc80007f5e0ff */
[----:B------:R-:W-:Y:S01]  /*1330*/  ISETP.GT.U32.AND P1, PT, R14, R5, PT ;  /* 0x000000050e00720c */ /* 0x000fe20003f24070 */
[----:B------:R-:W-:-:S03]  /*1340*/  IMAD.X R11, RZ, RZ, R13, P2 ;  /* 0x000000ffff0b7224 */ /* 0x000fc600010e060d */
[----:B------:R-:W-:Y:S01]  /*1350*/  ISETP.NE.AND P1, PT, R16, RZ, P1 ;  /* 0x000000ff1000720c */ /* 0x000fe20000f25270 */
[----:B--2---:R-:W-:-:S04]  /*1360*/  @!P0 FADD R21, -R0, R21 ;  /* 0x0000001500158221 */ /* 0x004fc80000000100 */
[----:B------:R-:W-:-:S04]  /*1370*/  @!P0 FFMA.SAT R18, R21, R18, 0.5 ;  /* 0x3f00000015128423 */ /* 0x000fc80000002012 */
[----:B------:R-:W-:-:S04]  /*1380*/  @!P0 FFMA.RM R18, R18, R23, 12582913 ;  /* 0x4b40000112128423 */ /* 0x000fc80000004017 */
[C---:B------:R-:W-:Y:S01]  /*1390*/  @!P0 FADD R20, R18.reuse, -12583039 ;  /* 0xcb40007f12148421 */ /* 0x040fe20000000000 */
[----:B------:R-:W-:-:S03]  /*13a0*/  @!P0 IMAD.SHL.U32 R18, R18, 0x800000, RZ ;  /* 0x0080000012128824 */ /* 0x000fc600078e00ff */
[----:B------:R-:W-:-:S04]  /*13b0*/  @!P0 FFMA R20, R21, 1.4426950216293334961, -R20 ;  /* 0x3fb8aa3b15148823 */ /* 0x000fc80000000814 */
[----:B------:R-:W-:Y:S01]  /*13c0*/  @!P0 FFMA R20, R21, 1.925963033500011079e-08, R20 ;  /* 0x32a5706015148823 */ /* 0x000fe20000000014 */
[----:B------:R-:W-:-:S03]  /*13d0*/  HFMA2 R21, -RZ, RZ, 0, 0 ;  /* 0x00000000ff157431 */ /* 0x000fc600000001ff */
[----:B------:R-:W0:Y:S02]  /*13e0*/  @!P0 MUFU.EX2 R23, R20 ;  /* 0x0000001400178308 */ /* 0x000e240000000800 */
        /* <DEDUP_REMOVED lines=24> */
[----:B------:R-:W-:Y:S01]  /*1570*/  FADD R6, R19, R6 ;  /* 0x0000000613067221 */ /* 0x000fe20000000000 */
[----:B------:R-:W-:-:S03]  /*1580*/  IMAD.IADD R14, R14, 0x1, R3 ;  /* 0x000000010e0e7824 */ /* 0x000fc600078e0203 */
[----:B------:R-:W-:Y:S01]  /*1590*/  FADD R6, R6, R21 ;  /* 0x0000001506067221 */ /* 0x000fe20000000000 */
[----:B0-----:R-:W-:-:S03]  /*15a0*/  IMAD.MOV.U32 R11, RZ, RZ, RZ ;  /* 0x000000ffff0b7224 */ /* 0x001fc600078e00ff */
[----:B------:R-:W-:Y:S01]  /*15b0*/  FADD R6, R6, R23 ;  /* 0x0000001706067221 */ /* 0x000fe20000000000 */
[----:B--2---:R-:W-:-:S04]  /*15c0*/  @!P0 FADD R25, -R0, R25 ;  /* 0x0000001900198221 */ /* 0x004fc80000000100 */
[----:B------:R-:W-:-:S04]  /*15d0*/  @!P0 FFMA.SAT R18, R25, R18, 0.5 ;  /* 0x3f00000019128423 */ /* 0x000fc80000002012 */
[----:B------:R-:W-:-:S04]  /*15e0*/  @!P0 FFMA.RM R18, R18, R27, 12582913 ;  /* 0x4b40000112128423 */ /* 0x000fc8000000401b */
[C---:B------:R-:W-:Y:S01]  /*15f0*/  @!P0 FADD R20, R18.reuse, -12583039 ;  /* 0xcb40007f12148421 */ /* 0x040fe20000000000 */
[----:B------:R-:W-:-:S03]  /*1600*/  @!P0 SHF.L.U32 R18, R18, 0x17, RZ ;  /* 0x0000001712128819 */ /* 0x000fc600000006ff */
[----:B------:R-:W-:-:S04]  /*1610*/  @!P0 FFMA R20, R25, 1.4426950216293334961, -R20 ;  /* 0x3fb8aa3b19148823 */ /* 0x000fc80000000814 */
[----:B------:R-:W-:-:S04]  /*1620*/  @!P0 FFMA R20, R25, 1.925963033500011079e-08, R20 ;  /* 0x32a5706019148823 */ /* 0x000fc80000000014 */
[----:B------:R-:W0:Y:S02]  /*1630*/  @!P0 MUFU.EX2 R25, R20 ;  /* 0x0000001400198308 */ /* 0x000e240000000800 */
[----:B0-----:R-:W-:Y:S01]  /*1640*/  @!P0 FMUL R11, R18, R25 ;  /* 0x00000019120b8220 */ /* 0x001fe20000400000 */
[----:B------:R-:W-:-:S03]  /*1650*/  ISETP.GE.AND P0, PT, R14, UR10, PT ;  /* 0x0000000a0e007c0c */ /* 0x000fc6000bf06270 */
[----:B------:R-:W-:Y:S01]  /*1660*/  FADD R6, R6, R11 ;  /* 0x0000000b06067221 */ /* 0x000fe20000000000 */
[----:B------:R1:W-:Y:S09]  /*1670*/  STG.E desc[UR8][R12.64], R11 ;  /* 0x0000000b0c007986 */ /* 0x0003f2000c101908 */
[----:B------:R-:W-:Y:S05]  /*1680*/  @!P0 BRA `(.L_x_44) ;  /* 0xfffffff800b08947 */ /* 0x000fea000383ffff */
.L_x_40:
[----:B------:R-:W-:Y:S05]  /*1690*/  BSYNC.RECONVERGENT B0 ;  /* 0x0000000000007941 */ /* 0x000fea0003800200 */
.L_x_39:
[----:B------:R-:W2:Y:S01]  /*16a0*/  S2UR UR5, SR_CgaCtaId ;  /* 0x00000000000579c3 */ /* 0x000ea20000008800 */
[----:B------:R-:W-:Y:S01]  /*16b0*/  UMOV UR4, 0x400 ;  /* 0x0000040000047882 */ /* 0x000fe20000000000 */
[----:B------:R-:W-:Y:S01]  /*16c0*/  ISETP.GE.U32.AND P0, PT, R3, 0x2, PT ;  /* 0x000000020300780c */ /* 0x000fe20003f06070 */
[----:B------:R-:W-:-:S05]  /*16d0*/  UIADD3 UR4, UPT, UPT, UR4, 0x800, URZ ;  /* 0x0000080004047890 */ /* 0x000fca000fffe0ff */
[----:B------:R-:W3:Y:S01]  /*16e0*/  S2UR UR6, SR_CgaCtaId ;  /* 0x00000000000679c3 */ /* 0x000ee20000008800 */
[----:B--2---:R-:W-:-:S03]  /*16f0*/  ULEA UR4, UR5, UR4, 0x18 ;  /* 0x0000000405047291 */ /* 0x004fc6000f8ec0ff */
[----:B------:R-:W-:-:S03]  /*1700*/  UMOV UR5, 0x400 ;  /* 0x0000040000057882 */ /* 0x000fc60000000000 */
[----:B------:R-:W-:Y:S01]  /*1710*/  LEA R8, R2, UR4, 0x2 ;  /* 0x0000000402087c11 */ /* 0x000fe2000f8e10ff */
[----:B---3--:R-:W-:-:S04]  /*1720*/  ULEA UR5, UR6, UR5, 0x18 ;  /* 0x0000000506057291 */ /* 0x008fc8000f8ec0ff */
[----:B------:R2:W-:Y:S01]  /*1730*/  STS [R8], R6 ;  /* 0x0000000608007388 */ /* 0x0005e20000000800 */
[----:B------:R-:W-:Y:S06]  /*1740*/  BAR.SYNC.DEFER_BLOCKING 0x0 ;  /* 0x0000000000007b1d */ /* 0x000fec0000010000 */
[----:B------:R-:W-:Y:S05]  /*1750*/  @!P0 BRA `(.L_x_45) ;  /* 0x0000000000308947 */ /* 0x000fea0003800000 */
[----:B0-----:R-:W-:-:S07]  /*1760*/  IMAD.MOV.U32 R0, RZ, RZ, R3 ;  /* 0x000000ffff007224 */ /* 0x001fce00078e0003 */
.L_x_46:
[----:B-1----:R-:W-:-:S04]  /*1770*/  SHF.R.U32.HI R11, RZ, 0x1, R0 ;  /* 0x00000001ff0b7819 */ /* 0x002fc80000011600 */
[----:B------:R-:W-:-:S13]  /*1780*/  ISETP.GE.U32.AND P0, PT, R2, R11, PT ;  /* 0x0000000b0200720c */ /* 0x000fda0003f06070 */
[----:B--2---:R-:W-:Y:S01]  /*1790*/  @!P0 LEA R6, R11, R8, 0x2 ;  /* 0x000000080b068211 */ /* 0x004fe200078e10ff */
[----:B------:R-:W-:Y:S05]  /*17a0*/  @!P0 LDS R9, [R8] ;  /* 0x0000000008098984 */ /* 0x000fea0000000800 */
[----:B------:R-:W0:Y:S02]  /*17b0*/  @!P0 LDS R6, [R6] ;  /* 0x0000000006068984 */ /* 0x000e240000000800 */
[----:B0-----:R-:W-:-:S05]  /*17c0*/  @!P0 FADD R9, R6, R9 ;  /* 0x0000000906098221 */ /* 0x001fca0000000000 */
[----:B------:R3:W-:Y:S01]  /*17d0*/  @!P0 STS [R8], R9 ;  /* 0x0000000908008388 */ /* 0x0007e20000000800 */
[----:B------:R-:W-:Y:S01]  /*17e0*/  BAR.SYNC.DEFER_BLOCKING 0x0 ;  /* 0x0000000000007b1d */ /* 0x000fe20000010000 */
[----:B------:R-:W-:Y:S01]  /*17f0*/  ISETP.GT.U32.AND P0, PT, R0, 0x3, PT ;  /* 0x000000030000780c */ /* 0x000fe20003f04070 */
[----:B------:R-:W-:-:S12]  /*1800*/  IMAD.MOV.U32 R0, RZ, RZ, R11 ;  /* 0x000000ffff007224 */ /* 0x000fd800078e000b */
[----:B---3--:R-:W-:Y:S05]  /*1810*/  @P0 BRA `(.L_x_46) ;  /* 0xfffffffc00d40947 */ /* 0x008fea000383ffff */
.L_x_45:
[----:B0-----:R-:W0:Y:S02]  /*1820*/  LDS R0, [UR5+0x800] ;  /* 0x00080005ff007984 */ /* 0x001e240008000800 */
[----:B0-----:R-:W-:-:S13]  /*1830*/  FSETP.GTU.AND P0, PT, R0, RZ, PT ;  /* 0x000000ff0000720b */ /* 0x001fda0003f0c000 */
[----:B------:R-:W-:Y:S05]  /*1840*/  @P0 BRA `(.L_x_47) ;  /* 0x0000000400100947 */ /* 0x000fea0003800000 */
[----:B------:R-:W0:Y:S02]  /*1850*/  LDCU UR4, c[0x0][0x394] ;  /* 0x00007280ff0477ac */ /* 0x000e240008000800 */
[----:B0-----:R-:W-:-:S13]  /*1860*/  ISETP.GE.AND P0, PT, R2, UR4, PT ;  /* 0x0000000402007c0c */ /* 0x001fda000bf06270 */
[----:B------:R-:W-:Y:S05]  /*1870*/  @P0 EXIT ;  /* 0x000000000000094d */ /* 0x000fea0003800000 */
[----:B------:R-:W0:Y:S01]  /*1880*/  I2F.U32.RP R10, R3 ;  /* 0x00000003000a7306 */ /* 0x000e220000209000 */
[----:B------:R-:W-:Y:S01]  /*1890*/  IMAD.IADD R0, R2, 0x1, R3 ;  /* 0x0000000102007824 */ /* 0x000fe200078e0203 */
[----:B------:R-:W-:Y:S01]  /*18a0*/  ISETP.NE.U32.AND P2, PT, R3, RZ, PT ;  /* 0x000000ff0300720c */ /* 0x000fe20003f45070 */
[----:B------:R-:W3:Y:S01]  /*18b0*/  LDCU UR5, c[0x0][0x38c] ;  /* 0x00007180ff0577ac */ /* 0x000ee20008000800 */
[----:B------:R-:W-:Y:S02]  /*18c0*/  BSSY.RECONVERGENT B0, `(.L_x_48) ;  /* 0x0000029000007945 */ /* 0x000fe40003800200 */
[C---:B------:R-:W-:Y:S01]  /*18d0*/  ISETP.GE.AND P0, PT, R0.reuse, UR4, PT ;  /* 0x0000000400007c0c */ /* 0x040fe2000bf06270 */
[----:B------:R-:W4:Y:S01]  /*18e0*/  LDCU UR6, c[0x0][0x390] ;  /* 0x00007200ff0677ac */ /* 0x000f220008000800 */
[----:B-1----:R-:W-:Y:S01]  /*18f0*/  VIMNMX R11, PT, PT, R0, UR4, !PT ;  /* 0x00000004000b7c48 */ /* 0x002fe2000ffe0100 */
[----:B0-----:R-:W2:Y:S01]  /*1900*/  MUFU.RCP R10, R10 ;  /* 0x0000000a000a7308 */ /* 0x001ea20000001000 */
[----:B---3--:R-:W-:-:S04]  /*1910*/  IMAD R4, R4, UR5, R7 ;  /* 0x0000000504047c24 */ /* 0x008fc8000f8e0207 */
[----:B----4-:R-:W-:Y:S02]  /*1920*/  IMAD R15, R4, UR6, R5 ;  /* 0x00000006040f7c24 */ /* 0x010fe4000f8e0205 */
[----:B--2---:R-:W-:-:S04]  /*1930*/  VIADD R8, R10, 0xffffffe ;  /* 0x0ffffffe0a087836 */ /* 0x004fc80000000000 */
[----:B------:R0:W1:Y:S02]  /*1940*/  F2I.FTZ.U32.TRUNC.NTZ R9, R8 ;  /* 0x0000000800097305 */ /* 0x000064000021f000 */
[----:B0-----:R-:W-:Y:S01]  /*1950*/  IMAD.MOV.U32 R8, RZ, RZ, RZ ;  /* 0x000000ffff087224 */ /* 0x001fe200078e00ff */
[----:B-1----:R-:W-:-:S05]  /*1960*/  IADD3 R6, PT, PT, RZ, -R9, RZ ;  /* 0x80000009ff067210 */ /* 0x002fca0007ffe0ff */
[----:B------:R-:W-:Y:S01]  /*1970*/  IMAD R13, R6, R3, RZ ;  /* 0x00000003060d7224 */ /* 0x000fe200078e02ff */
[----:B------:R-:W-:-:S03]  /*1980*/  SEL R6, RZ, 0x1, P0 ;  /* 0x00000001ff067807 */ /* 0x000fc60000000000 */
[----:B------:R-:W-:Y:S01]  /*1990*/  IMAD.HI.U32 R13, R9, R13, R8 ;  /* 0x0000000d090d7227 */ /* 0x000fe200078e0008 */
[----:B------:R-:W-:-:S05]  /*19a0*/  IADD3 R0, PT, PT, R11, -R0, -R6 ;  /* 0x800000000b007210 */ /* 0x000fca0007ffe806 */
[----:B------:R-:W-:-:S05]  /*19b0*/  IMAD.HI.U32 R13, R13, R0, RZ ;  /* 0x000000000d0d7227 */ /* 0x000fca00078e00ff */
[----:B------:R-:W-:-:S05]  /*19c0*/  IADD3 R8, PT, PT, -R13, RZ, RZ ;  /* 0x000000ff0d087210 */ /* 0x000fca0007ffe1ff */
[----:B------:R-:W-:-:S05]  /*19d0*/  IMAD R0, R3, R8, R0 ;  /* 0x0000000803007224 */ /* 0x000fca00078e0200 */
[----:B------:R-:W-:-:S13]  /*19e0*/  ISETP.GE.U32.AND P0, PT, R0, R3, PT ;  /* 0x000000030000720c */ /* 0x000fda0003f06070 */
[----:B------:R-:W-:Y:S01]  /*19f0*/  @P0 IMAD.IADD R0, R0, 0x1, -R3 ;  /* 0x0000000100000824 */ /* 0x000fe200078e0a03 */
[----:B------:R-:W-:-:S04]  /*1a00*/  @P0 IADD3 R13, PT, PT, R13, 0x1, RZ ;  /* 0x000000010d0d0810 */ /* 0x000fc80007ffe0ff */
        /* <DEDUP_REMOVED lines=12> */
[C---:B------:R-:W-:Y:S01]  /*1ad0*/  IMAD R2, R0.reuse, R3, R2 ;  /* 0x0000000300027224 */ /* 0x040fe200078e0202 */
[----:B------:R-:W-:-:S07]  /*1ae0*/  IADD3 R0, PT, PT, -R0, RZ, RZ ;  /* 0x000000ff00007210 */ /* 0x000fce0007ffe1ff */
.L_x_50:
[----:B0-----:R-:W-:Y:S01]  /*1af0*/  IMAD.WIDE R4, R8, 0x4, R6 ;  /* 0x0000000408047825 */ /* 0x001fe200078e0206 */
[----:B------:R-:W-:-:S03]  /*1b00*/  IADD3 R8, PT, PT, R3, R8, RZ ;  /* 0x0000000803087210 */ /* 0x000fc60007ffe0ff */
[----:B------:R-:W-:Y:S01]  /*1b10*/  VIADD R0, R0, 0x1 ;  /* 0x0000000100007836 */ /* 0x000fe20000000000 */
[----:B------:R1:W-:Y:S04]  /*1b20*/  STG.E desc[UR8][R4.64], RZ ;  /* 0x000000ff04007986 */ /* 0x0003e8000c101908 */
[----:B------:R-:W-:-:S13]  /*1b30*/  ISETP.NE.AND P0, PT, R0, RZ, PT ;  /* 0x000000ff0000720c */ /* 0x000fda0003f05270 */
[----:B-1----:R-:W-:Y:S05]  /*1b40*/  @P0 BRA `(.L_x_50) ;  /* 0xfffffffc00e80947 */ /* 0x002fea000383ffff */
.L_x_49:
[----:B------:R-:W-:Y:S05]  /*1b50*/  BSYNC.RECONVERGENT B0 ;  /* 0x0000000000007941 */ /* 0x000fea0003800200 */
.L_x_48:
[----:B------:R-:W-:Y:S05]  /*1b60*/  @!P1 EXIT ;  /* 0x000000000000994d */ /* 0x000fea0003800000 */
[----:B------:R-:W0:Y:S01]  /*1b70*/  LDC.64 R12, c[0x0][0x380] ;  /* 0x0000e000ff0c7b82 */ /* 0x000e220000000a00 */
[----:B------:R-:W-:-:S07]  /*1b80*/  IMAD.SHL.U32 R3, R3, 0x4, RZ ;  /* 0x0000000403037824 */ /* 0x000fce00078e00ff */
.L_x_51:
[--C-:B------:R-:W-:Y:S02]  /*1b90*/  IMAD R5, R15, UR4, R2.reuse ;  /* 0x000000040f057c24 */ /* 0x100fe4000f8e0202 */
[----:B------:R-:W-:Y:S02]  /*1ba0*/  IMAD.IADD R2, R3, 0x1, R2 ;  /* 0x0000000103027824 */ /* 0x000fe400078e0202 */
[----:B0-----:R-:W-:-:S03]  /*1bb0*/  IMAD.WIDE R4, R5, 0x4, R12 ;  /* 0x0000000405047825 */ /* 0x001fc600078e020c */
[C---:B------:R-:W-:Y:S02]  /*1bc0*/  IADD3 R6, P0, PT, R3.reuse, R4, RZ ;  /* 0x0000000403067210 */ /* 0x040fe40007f1e0ff */
[----:B------:R1:W-:Y:S02]  /*1bd0*/  STG.E desc[UR8][R4.64], RZ ;  /* 0x000000ff04007986 */ /* 0x0003e4000c101908 */
[----:B------:R-:W-:Y:S02]  /*1be0*/  IADD3.X R7, PT, PT, RZ, R5, RZ, P0, !PT ;  /* 0x00000005ff077210 */ /* 0x000fe400007fe4ff */
[----:B------:R-:W-:-:S03]  /*1bf0*/  IADD3 R8, P0, PT, R3, R6, RZ ;  /* 0x0000000603087210 */ /* 0x000fc60007f1e0ff */
[----:B------:R1:W-:Y:S02]  /*1c00*/  STG.E desc[UR8][R6.64], RZ ;  /* 0x000000ff06007986 */ /* 0x0003e4000c101908 */
[----:B------:R-:W-:Y:S01]  /*1c10*/  IMAD.X R9, RZ, RZ, R7, P0 ;  /* 0x000000ffff097224 */ /* 0x000fe200000e0607 */
[----:B------:R-:W-:-:S04]  /*1c20*/  IADD3 R10, P0, PT, R3, R8, RZ ;  /* 0x00000008030a7210 */ /* 0x000fc80007f1e0ff */
[----:B------:R-:W-:Y:S01]  /*1c30*/  IADD3.X R11, PT, PT, RZ, R9, RZ, P0, !PT ;  /* 0x00000009ff0b7210 */ /* 0x000fe200007fe4ff */
[----:B------:R1:W-:Y:S01]  /*1c40*/  STG.E desc[UR8][R8.64], RZ ;  /* 0x000000ff08007986 */ /* 0x0003e2000c101908 */
[----:B------:R-:W-:-:S03]  /*1c50*/  ISETP.GE.AND P0, PT, R2, UR4, PT ;  /* 0x0000000402007c0c */ /* 0x000fc6000bf06270 */
[----:B------:R1:W-:Y:S10]  /*1c60*/  STG.E desc[UR8][R10.64], RZ ;  /* 0x000000ff0a007986 */ /* 0x0003f4000c101908 */
[----:B-1----:R-:W-:Y:S05]  /*1c70*/  @!P0 BRA `(.L_x_51) ;  /* 0xfffffffc00c48947 */ /* 0x002fea000383ffff */
[----:B------:R-:W-:Y:S05]  /*1c80*/  EXIT ;  /* 0x000000000000794d */ /* 0x000fea0003800000 */
.L_x_47:
[----:B--2---:R-:W-:Y:S01]  /*1c90*/  IADD3 R6, PT, PT, R0, 0x1800000, RZ ;  /* 0x0180000000067810 */ /* 0x004fe20007ffe0ff */
[----:B------:R-:W0:Y:S03]  /*1ca0*/  LDCU UR4, c[0x0][0x394] ;  /* 0x00007280ff0477ac */ /* 0x000e260008000800 */
[----:B------:R-:W-:-:S04]  /*1cb0*/  LOP3.LUT R6, R6, 0x7f800000, RZ, 0xc0, !PT ;  /* 0x7f80000006067812 */ /* 0x000fc800078ec0ff */
[----:B------:R-:W-:Y:S02]  /*1cc0*/  ISETP.GT.U32.AND P0, PT, R6, 0x1ffffff, PT ;  /* 0x01ffffff0600780c */ /* 0x000fe40003f04070 */
[----:B0-----:R-:W-:-:S11]  /*1cd0*/  ISETP.GE.AND P3, PT, R2, UR4, PT ;  /* 0x0000000402007c0c */ /* 0x001fd6000bf66270 */
[----:B------:R-:W-:Y:S05]  /*1ce0*/  @P0 BRA `(.L_x_52) ;  /* 0x00000000000c0947 */ /* 0x000fea0003800000 */
[----:B------:R-:W-:-:S07]  /*1cf0*/  MOV R6, 0x1d10 ;  /* 0x00001d1000067802 */ /* 0x000fce0000000f00 */
[----:B-1----:R-:W-:Y:S05]  /*1d00*/  CALL.REL.NOINC `($__internal_1_$__cuda_sm20_rcp_rn_f32_slowpath) ;  /* 0x0000000400447944 */ /* 0x002fea0003c00000 */
[----:B------:R-:W-:Y:S05]  /*1d10*/  BRA `(.L_x_53) ;  /* 0x0000000000107947 */ /* 0x000fea0003800000 */
.L_x_52:
[----:B------:R-:W0:Y:S02]  /*1d20*/  MUFU.RCP R9, R0 ;  /* 0x0000000000097308 */ /* 0x000e240000001000 */
[----:B0-----:R-:W-:-:S04]  /*1d30*/  FFMA R6, R0, R9, -1 ;  /* 0xbf80000000067423 */ /* 0x001fc80000000009 */
[----:B------:R-:W-:-:S04]  /*1d40*/  FADD.FTZ R6, -R6, -RZ ;  /* 0x800000ff06067221 */ /* 0x000fc80000010100 */
[----:B------:R-:W-:-:S07]  /*1d50*/  FFMA R0, R9, R6, R9 ;  /* 0x0000000609007223 */ /* 0x000fce0000000009 */
.L_x_53:
[----:B------:R-:W-:Y:S05]  /*1d60*/  @P3 EXIT ;  /* 0x000000000000394d */ /* 0x000fea0003800000 */
[----:B-1----:R-:W0:Y:S01]  /*1d70*/  I2F.U32.RP R12, R3 ;  /* 0x00000003000c7306 */ /* 0x002e220000209000 */
[----:B------:R-:W1:Y:S01]  /*1d80*/  LDCU.64 UR6, c[0x0][0x390] ;  /* 0x00007200ff0677ac */ /* 0x000e620008000a00 */
[----:B------:R-:W-:Y:S01]  /*1d90*/  IMAD.IADD R6, R2, 0x1, R3 ;  /* 0x0000000102067824 */ /* 0x000fe200078e0203 */
[----:B------:R-:W-:Y:S01]  /*1da0*/  ISETP.NE.U32.AND P2, PT, R3, RZ, PT ;  /* 0x000000ff0300720c */ /* 0x000fe20003f45070 */
[----:B------:R-:W-:Y:S01]  /*1db0*/  BSSY.RECONVERGENT B0, `(.L_x_54) ;  /* 0x000002b000007945 */ /* 0x000fe20003800200 */
[----:B------:R-:W2:Y:S03]  /*1dc0*/  LDCU UR4, c[0x0][0x38c] ;  /* 0x00007180ff0477ac */ /* 0x000ea60008000800 */
[----:B0-----:R-:W0:Y:S01]  /*1dd0*/  MUFU.RCP R12, R12 ;  /* 0x0000000c000c7308 */ /* 0x001e220000001000 */
[C---:B-1----:R-:W-:Y:S02]  /*1de0*/  ISETP.GE.AND P0, PT, R6.reuse, UR7, PT ;  /* 0x0000000706007c0c */ /* 0x042fe4000bf06270 */
[----:B------:R-:W-:Y:S01]  /*1df0*/  VIMNMX R11, PT, PT, R6, UR7, !PT ;  /* 0x00000007060b7c48 */ /* 0x000fe2000ffe0100 */
[----:B--2---:R-:W-:-:S04]  /*1e00*/  IMAD R4, R4, UR4, R7 ;  /* 0x0000000404047c24 */ /* 0x004fc8000f8e0207 */
[----:B------:R-:W-:Y:S02]  /*1e10*/  IMAD R5, R4, UR6, R5 ;  /* 0x0000000604057c24 */ /* 0x000fe4000f8e0205 */
[----:B0-----:R-:W-:-:S04]  /*1e20*/  VIADD R8, R12, 0xffffffe ;  /* 0x0ffffffe0c087836 */ /* 0x001fc80000000000 */
[----:B------:R0:W1:Y:S02]  /*1e30*/  F2I.FTZ.U32.TRUNC.NTZ R9, R8 ;  /* 0x0000000800097305 */ /* 0x000064000021f000 */
[----:B0-----:R-:W-:Y:S01]  /*1e40*/  HFMA2 R8, -RZ, RZ, 0, 0 ;  /* 0x00000000ff087431 */ /* 0x001fe200000001ff */
[----:B-1----:R-:W-:-:S05]  /*1e50*/  IADD3 R10, PT, PT, RZ, -R9, RZ ;  /* 0x80000009ff0a7210 */ /* 0x002fca0007ffe0ff */
        /* <DEDUP_REMOVED lines=11> */
[----:B------:R-:W-:Y:S02]  /*1f10*/  @P1 IADD3 R13, PT, PT, R13, 0x1, RZ ;  /* 0x000000010d0d1810 */ /* 0x000fe40007ffe0ff */
        /* <DEDUP_REMOVED lines=12> */
.L_x_56:
[----:B01----:R-:W-:-:S05]  /*1fe0*/  IMAD.WIDE R6, R10, 0x4, R8 ;  /* 0x000000040a067825 */ /* 0x003fca00078e0208 */
[----:B------:R-:W2:Y:S01]  /*1ff0*/  LDG.E R11, desc[UR8][R6.64] ;  /* 0x00000008060b7981 */ /* 0x000ea2000c1e1900 */
[----:B------:R-:W-:Y:S01]  /*2000*/  IADD3 R4, PT, PT, R4, 0x1, RZ ;  /* 0x0000000104047810 */ /* 0x000fe20007ffe0ff */
[----:B------:R-:W-:-:S03]  /*2010*/  IMAD.IADD R10, R3, 0x1, R10 ;  /* 0x00000001030a7824 */ /* 0x000fc600078e020a */
[----:B------:R-:W-:Y:S01]  /*2020*/  ISETP.NE.AND P0, PT, R4, RZ, PT ;  /* 0x000000ff0400720c */ /* 0x000fe20003f05270 */
[----:B--2---:R-:W-:-:S05]  /*2030*/  FMUL R11, R11, R0 ;  /* 0x000000000b0b7220 */ /* 0x004fca0000400000 */
[----:B------:R1:W-:Y:S07]  /*2040*/  STG.E desc[UR8][R6.64], R11 ;  /* 0x0000000b06007986 */ /* 0x0003ee000c101908 */
[----:B------:R-:W-:Y:S05]  /*2050*/  @P0 BRA `(.L_x_56) ;  /* 0xfffffffc00e00947 */ /* 0x000fea000383ffff */
.L_x_55:
[----:B------:R-:W-:Y:S05]  /*2060*/  BSYNC.RECONVERGENT B0 ;  /* 0x0000000000007941 */ /* 0x000fea0003800200 */
.L_x_54:
[----:B------:R-:W-:Y:S05]  /*2070*/  @!P1 EXIT ;  /* 0x000000000000994d */ /* 0x000fea0003800000 */
[----:B-1----:R-:W0:Y:S01]  /*2080*/  LDC.64 R6, c[0x0][0x380] ;  /* 0x0000e000ff067b82 */ /* 0x002e220000000a00 */
[----:B------:R-:W-:-:S07]  /*2090*/  SHF.L.U32 R21, R3, 0x2, RZ ;  /* 0x0000000203157819 */ /* 0x000fce00000006ff */
.L_x_57:
[----:B------:R-:W-:-:S04]  /*20a0*/  IMAD R9, R5, UR7, R2 ;  /* 0x0000000705097c24 */ /* 0x000fc8000f8e0202 */
[----:B0-----:R-:W-:-:S05]  /*20b0*/  IMAD.WIDE R8, R9, 0x4, R6 ;  /* 0x0000000409087825 */ /* 0x001fca00078e0206 */
[----:B-1----:R-:W2:Y:S01]  /*20c0*/  LDG.E R3, desc[UR8][R8.64] ;  /* 0x0000000808037981 */ /* 0x002ea2000c1e1900 */
[----:B------:R-:W-:-:S05]  /*20d0*/  IADD3 R12, P0, PT, R21, R8, RZ ;  /* 0x00000008150c7210 */ /* 0x000fca0007f1e0ff */
[----:B------:R-:W-:Y:S02]  /*20e0*/  IMAD.X R13, RZ, RZ, R9, P0 ;  /* 0x000000ffff0d7224 */ /* 0x000fe400000e0609 */
[----:B--2---:R-:W-:-:S05]  /*20f0*/  FMUL R3, R3, R0 ;  /* 0x0000000003037220 */ /* 0x004fca0000400000 */
[----:B------:R0:W-:Y:S04]  /*2100*/  STG.E desc[UR8][R8.64], R3 ;  /* 0x0000000308007986 */ /* 0x0001e8000c101908 */
[----:B------:R-:W2:Y:S01]  /*2110*/  LDG.E R11, desc[UR8][R12.64] ;  /* 0x000000080c0b7981 */ /* 0x000ea2000c1e1900 */
[----:B------:R-:W-:-:S04]  /*2120*/  IADD3 R14, P0, PT, R21, R12, RZ ;  /* 0x0000000c150e7210 */ /* 0x000fc80007f1e0ff */
[----:B------:R-:W-:Y:S01]  /*2130*/  IADD3.X R15, PT, PT, RZ, R13, RZ, P0, !PT ;  /* 0x0000000dff0f7210 */ /* 0x000fe200007fe4ff */
[----:B--2---:R-:W-:-:S05]  /*2140*/  FMUL R17, R11, R0 ;  /* 0x000000000b117220 */ /* 0x004fca0000400000 */
[----:B------:R1:W-:Y:S04]  /*2150*/  STG.E desc[UR8][R12.64], R17 ;  /* 0x000000110c007986 */ /* 0x0003e8000c101908 */
[----:B------:R-:W2:Y:S01]  /*2160*/  LDG.E R19, desc[UR8][R14.64] ;  /* 0x000000080e137981 */ /* 0x000ea2000c1e1900 */
[----:B------:R-:W-:-:S05]  /*2170*/  IADD3 R10, P0, PT, R21, R14, RZ ;  /* 0x0000000e150a7210 */ /* 0x000fca0007f1e0ff */
[----:B------:R-:W-:Y:S02]  /*2180*/  IMAD.X R11, RZ, RZ, R15, P0 ;  /* 0x000000ffff0b7224 */ /* 0x000fe400000e060f */
[----:B--2---:R-:W-:-:S05]  /*2190*/  FMUL R19, R19, R0 ;  /* 0x0000000013137220 */ /* 0x004fca0000400000 */
[----:B------:R1:W-:Y:S04]  /*21a0*/  STG.E desc[UR8][R14.64], R19 ;  /* 0x000000130e007986 */ /* 0x0003e8000c101908 */
[----:B0-----:R-:W2:Y:S01]  /*21b0*/  LDG.E R3, desc[UR8][R10.64] ;  /* 0x000000080a037981 */ /* 0x001ea2000c1e1900 */
[----:B------:R-:W-:-:S04]  /*21c0*/  IADD3 R2, PT, PT, R21, R2, RZ ;  /* 0x0000000215027210 */ /* 0x000fc80007ffe0ff */
[----:B------:R-:W-:Y:S01]  /*21d0*/  ISETP.GE.AND P0, PT, R2, UR7, PT ;  /* 0x0000000702007c0c */ /* 0x000fe2000bf06270 */
[----:B--2---:R-:W-:-:S05]  /*21e0*/  FMUL R3, R3, R0 ;  /* 0x0000000003037220 */ /* 0x004fca0000400000 */
[----:B------:R1:W-:Y:S07]  /*21f0*/  STG.E desc[UR8][R10.64], R3 ;  /* 0x000000030a007986 */ /* 0x0003ee000c101908 */
[----:B------:R-:W-:Y:S05]  /*2200*/  @!P0 BRA `(.L_x_57) ;  /* 0xfffffffc00a48947 */ /* 0x000fea000383ffff */
[----:B------:R-:W-:Y:S05]  /*2210*/  EXIT ;  /* 0x000000000000794d */ /* 0x000fea0003800000 */
        .weak           $__internal_1_$__cuda_sm20_rcp_rn_f32_slowpath
        .type           $__internal_1_$__cuda_sm20_rcp_rn_f32_slowpath,@function
        .size           $__internal_1_$__cuda_sm20_rcp_rn_f32_slowpath,(.L_x_63 - $__internal_1_$__cuda_sm20_rcp_rn_f32_slowpath)
$__internal_1_$__cuda_sm20_rcp_rn_f32_slowpath:
        /* <DEDUP_REMOVED lines=15> */
.L_x_58:
        /* <DEDUP_REMOVED lines=33> */
.L_x_60:
[----:B------:R2:W3:Y:S02]  /*2520*/  MUFU.RCP R8, R0 ;  /* 0x0000000000087308 */ /* 0x0004e40000001000 */
.L_x_59:
[----:B------:R-:W-:Y:S01]  /*2530*/  HFMA2 R9, -RZ, RZ, 0, 0 ;  /* 0x00000000ff097431 */ /* 0x000fe200000001ff */
[----:B0123--:R-:W-:Y:S01]  /*2540*/  MOV R0, R8 ;  /* 0x0000000800007202 */ /* 0x00ffe20000000f00 */
[----:B------:R-:W-:-:S04]  /*2550*/  IMAD.MOV.U32 R8, RZ, RZ, R6 ;  /* 0x000000ffff087224 */ /* 0x000fc800078e0006 */
[----:B------:R-:W-:Y:S05]  /*2560*/  RET.REL.NODEC R8 `(_Z28softmax_kernel_parallel_fp32Pfiiiib) ;  /* 0xffffffd808a47950 */ /* 0x000fea0003c3ffff */
.L_x_61:
        /* <DEDUP_REMOVED lines=9> */
.L_x_63:


//--------------------- .nv.shared._Z28softmax_kernel_parallel_bf16P13__nv_bfloat16iiiib --------------------------
	.section	.nv.shared._Z28softmax_kernel_parallel_bf16P13__nv_bfloat16iiiib,"aw",@nobits
	.sectionflags	@""
	.align	4
.nv.shared._Z28softmax_kernel_parallel_bf16P13__nv_bfloat16iiiib:
	.zero		5120


//--------------------- .nv.shared.reserved.0     --------------------------
	.section	.nv.shared.reserved.0,"aw",@nobits
	.weak		__nv_reservedSMEM_offset_0_alias
	.size		__nv_reservedSMEM_offset_0_alias, 0, 64
	.other		__nv_reservedSMEM_offset_0_alias,@"STO_CUDA_RESERVED_SHARED STV_DEFAULT"
__nv_reservedSMEM_offset_0_alias:
	.zero		0
	.zero		64


//--------------------- .nv.shared._Z28softmax_kernel_parallel_fp32Pfiiiib --------------------------
	.section	.nv.shared._Z28softmax_kernel_parallel_fp32Pfiiiib,"aw",@nobits
	.sectionflags	@""
	.align	4
.nv.shared._Z28softmax_kernel_parallel_fp32Pfiiiib:
	.zero		5120


//--------------------- .nv.constant0._Z28softmax_kernel_parallel_bf16P13__nv_bfloat16iiiib --------------------------
	.section	.nv.constant0._Z28softmax_kernel_parallel_bf16P13__nv_bfloat16iiiib,"a",@progbits
	.sectionflags	@""
	.align	4
.nv.constant0._Z28softmax_kernel_parallel_bf16P13__nv_bfloat16iiiib:
	.zero		921


//--------------------- .nv.constant0._Z28softmax_kernel_parallel_fp32Pfiiiib --------------------------
	.section	.nv.constant0._Z28softmax_kernel_parallel_fp32Pfiiiib,"a",@progbits
	.sectionflags	@""
	.align	4
.nv.constant0._Z28softmax_kernel_parallel_fp32Pfiiiib:
	.zero		921


//--------------------- SYMBOLS --------------------------

	.type		.nv.reservedSmem.offset0,@object
	.size		.nv.reservedSmem.offset0,0x4
	.type		.nv.reservedSmem.cap,@object
	.size		.nv.reservedSmem.cap,0x4
